//
// Generated by NVIDIA NVVM Compiler
//
// Compiler Build ID: CL-36424714
// Cuda compilation tools, release 13.0, V13.0.88
// Based on NVVM 20.0.0
//

.version 9.0
.target sm_100
.address_size 64

	// .globl	_Z12merge_kernelPfS_S_mm

.visible .entry _Z12merge_kernelPfS_S_mm(
	.param .u64 .ptr .align 1 _Z12merge_kernelPfS_S_mm_param_0,
	.param .u64 .ptr .align 1 _Z12merge_kernelPfS_S_mm_param_1,
	.param .u64 .ptr .align 1 _Z12merge_kernelPfS_S_mm_param_2,
	.param .u64 _Z12merge_kernelPfS_S_mm_param_3,
	.param .u64 _Z12merge_kernelPfS_S_mm_param_4
)
{
	.reg .pred 	%p<36>;
	.reg .b32 	%r<6>;
	.reg .b32 	%f<24>;
	.reg .b64 	%rd<201>;

	ld.param.u64 	%rd79, [_Z12merge_kernelPfS_S_mm_param_0];
	ld.param.u64 	%rd82, [_Z12merge_kernelPfS_S_mm_param_1];
	ld.param.u64 	%rd83, [_Z12merge_kernelPfS_S_mm_param_2];
	ld.param.u64 	%rd80, [_Z12merge_kernelPfS_S_mm_param_3];
	ld.param.u64 	%rd81, [_Z12merge_kernelPfS_S_mm_param_4];
	cvta.to.global.u64 	%rd1, %rd83;
	cvta.to.global.u64 	%rd2, %rd82;
	cvta.to.global.u64 	%rd3, %rd79;
	mov.u32 	%r1, %ntid.x;
	mov.u32 	%r2, %ctaid.x;
	mov.u32 	%r3, %tid.x;
	mad.lo.s32 	%r4, %r1, %r2, %r3;
	shl.b32 	%r5, %r4, 2;
	cvt.u64.u32 	%rd4, %r5;
	add.s64 	%rd84, %rd81, %rd80;
	setp.le.u64 	%p1, %rd84, %rd4;
	@%p1 bra 	$L__BB0_28;
	sub.s64 	%rd172, %rd4, %rd81;
	min.u64 	%rd173, %rd80, %rd4;
$L__BB0_2:
	mov.u64 	%rd8, %rd173;
	add.s64 	%rd9, %rd8, %rd172;
	shr.u64 	%rd10, %rd9, 1;
	sub.s64 	%rd11, %rd4, %rd10;
	setp.lt.u64 	%p2, %rd9, 2;
	setp.ge.u64 	%p3, %rd11, %rd81;
	shl.b64 	%rd86, %rd11, 2;
	add.s64 	%rd12, %rd2, %rd86;
	or.pred  	%p4, %p2, %p3;
	@%p4 bra 	$L__BB0_4;
	shl.b64 	%rd87, %rd10, 2;
	add.s64 	%rd88, %rd3, %rd87;
	ld.global.f32 	%f1, [%rd88+-4];
	ld.global.f32 	%f2, [%rd12];
	setp.gt.f32 	%p5, %f1, %f2;
	mov.u64 	%rd173, %rd10;
	@%p5 bra 	$L__BB0_2;
$L__BB0_4:
	setp.eq.s64 	%p6, %rd11, 0;
	setp.ge.u64 	%p7, %rd10, %rd80;
	or.pred  	%p8, %p7, %p6;
	@%p8 bra 	$L__BB0_6;
	ld.global.f32 	%f3, [%rd12+-4];
	shl.b64 	%rd89, %rd10, 2;
	add.s64 	%rd90, %rd3, %rd89;
	ld.global.f32 	%f4, [%rd90];
	setp.gt.f32 	%p9, %f3, %f4;
	mov.u64 	%rd172, %rd10;
	mov.u64 	%rd173, %rd8;
	@%p9 bra 	$L__BB0_2;
$L__BB0_6:
	add.s64 	%rd13, %rd4, 4;
	sub.s64 	%rd174, %rd13, %rd81;
	min.u64 	%rd175, %rd80, %rd13;
$L__BB0_7:
	mov.u64 	%rd17, %rd175;
	add.s64 	%rd91, %rd17, %rd174;
	shr.u64 	%rd18, %rd91, 1;
	sub.s64 	%rd93, %rd13, %rd18;
	setp.lt.u64 	%p10, %rd91, 2;
	setp.ge.u64 	%p11, %rd93, %rd81;
	or.pred  	%p12, %p10, %p11;
	@%p12 bra 	$L__BB0_9;
	ld.param.u64 	%rd167, [_Z12merge_kernelPfS_S_mm_param_0];
	cvta.to.global.u64 	%rd94, %rd167;
	shl.b64 	%rd95, %rd18, 2;
	add.s64 	%rd96, %rd94, %rd95;
	ld.global.f32 	%f5, [%rd96+-4];
	sub.s64 	%rd97, %rd4, %rd18;
	shl.b64 	%rd98, %rd97, 2;
	add.s64 	%rd99, %rd2, %rd98;
	ld.global.f32 	%f6, [%rd99+16];
	setp.gt.f32 	%p13, %f5, %f6;
	mov.u64 	%rd175, %rd18;
	@%p13 bra 	$L__BB0_7;
$L__BB0_9:
	setp.eq.s64 	%p14, %rd93, 0;
	setp.ge.u64 	%p15, %rd18, %rd80;
	or.pred  	%p16, %p15, %p14;
	@%p16 bra 	$L__BB0_11;
	ld.param.u64 	%rd168, [_Z12merge_kernelPfS_S_mm_param_0];
	sub.s64 	%rd101, %rd4, %rd18;
	shl.b64 	%rd102, %rd101, 2;
	add.s64 	%rd103, %rd2, %rd102;
	ld.global.f32 	%f7, [%rd103+12];
	cvta.to.global.u64 	%rd104, %rd168;
	shl.b64 	%rd105, %rd18, 2;
	add.s64 	%rd106, %rd104, %rd105;
	ld.global.f32 	%f8, [%rd106];
	setp.gt.f32 	%p17, %f7, %f8;
	mov.u64 	%rd174, %rd18;
	mov.u64 	%rd175, %rd17;
	@%p17 bra 	$L__BB0_7;
$L__BB0_11:
	sub.s64 	%rd19, %rd18, %rd10;
	add.s64 	%rd108, %rd11, %rd19;
	sub.s64 	%rd109, %rd13, %rd108;
	setp.eq.s64 	%p18, %rd19, 0;
	setp.eq.s64 	%p19, %rd109, 0;
	mov.b64 	%rd187, 0;
	or.pred  	%p20, %p18, %p19;
	mov.u64 	%rd186, %rd187;
	mov.u64 	%rd188, %rd187;
	@%p20 bra 	$L__BB0_14;
	mov.b64 	%rd185, 0;
	mov.u64 	%rd186, %rd185;
	mov.u64 	%rd187, %rd185;
$L__BB0_13:
	ld.param.u64 	%rd169, [_Z12merge_kernelPfS_S_mm_param_0];
	cvta.to.global.u64 	%rd111, %rd169;
	shl.b64 	%rd112, %rd10, 2;
	add.s64 	%rd113, %rd111, %rd112;
	shl.b64 	%rd114, %rd187, 2;
	add.s64 	%rd115, %rd113, %rd114;
	ld.global.f32 	%f9, [%rd115];
	shl.b64 	%rd117, %rd11, 2;
	add.s64 	%rd118, %rd2, %rd117;
	shl.b64 	%rd119, %rd186, 2;
	add.s64 	%rd120, %rd118, %rd119;
	ld.global.f32 	%f11, [%rd120];
	setp.geu.f32 	%p21, %f9, %f11;
	setp.lt.f32 	%p22, %f9, %f11;
	selp.u64 	%rd121, 1, 0, %p22;
	add.s64 	%rd187, %rd187, %rd121;
	selp.u64 	%rd122, 1, 0, %p21;
	add.s64 	%rd186, %rd186, %rd122;
	selp.f32 	%f13, %f9, %f11, %p22;
	add.s64 	%rd188, %rd185, 1;
	shl.b64 	%rd123, %rd4, 2;
	add.s64 	%rd124, %rd1, %rd123;
	shl.b64 	%rd125, %rd185, 2;
	add.s64 	%rd126, %rd124, %rd125;
	st.global.f32 	[%rd126], %f13;
	setp.lt.u64 	%p23, %rd187, %rd19;
	setp.lt.u64 	%p24, %rd186, %rd109;
	and.pred  	%p25, %p23, %p24;
	mov.u64 	%rd185, %rd188;
	@%p25 bra 	$L__BB0_13;
$L__BB0_14:
	setp.ge.u64 	%p26, %rd187, %rd19;
	@%p26 bra 	$L__BB0_21;
	add.s64 	%rd24, %rd187, %rd10;
	sub.s64 	%rd128, %rd18, %rd24;
	and.b64  	%rd129, %rd128, 3;
	setp.eq.s64 	%p27, %rd129, 0;
	@%p27 bra 	$L__BB0_18;
	ld.param.u64 	%rd170, [_Z12merge_kernelPfS_S_mm_param_0];
	shl.b64 	%rd130, %rd188, 2;
	shl.b64 	%rd131, %rd4, 2;
	add.s64 	%rd132, %rd130, %rd131;
	add.s64 	%rd181, %rd1, %rd132;
	shl.b64 	%rd133, %rd187, 2;
	cvta.to.global.u64 	%rd134, %rd170;
	add.s64 	%rd135, %rd134, %rd133;
	shl.b64 	%rd136, %rd10, 2;
	add.s64 	%rd180, %rd135, %rd136;
	sub.s64 	%rd137, %rd18, %rd24;
	and.b64  	%rd179, %rd137, 3;
	add.s64 	%rd188, %rd188, %rd179;
	add.s64 	%rd187, %rd187, %rd179;
$L__BB0_17:
	.pragma "nounroll";
	ld.global.f32 	%f14, [%rd180];
	st.global.f32 	[%rd181], %f14;
	add.s64 	%rd181, %rd181, 4;
	add.s64 	%rd180, %rd180, 4;
	add.s64 	%rd179, %rd179, -1;
	setp.ne.s64 	%p28, %rd179, 0;
	@%p28 bra 	$L__BB0_17;
$L__BB0_18:
	sub.s64 	%rd138, %rd24, %rd18;
	setp.gt.u64 	%p29, %rd138, -4;
	@%p29 bra 	$L__BB0_21;
	ld.param.u64 	%rd171, [_Z12merge_kernelPfS_S_mm_param_0];
	shl.b64 	%rd139, %rd187, 2;
	cvta.to.global.u64 	%rd140, %rd171;
	add.s64 	%rd141, %rd139, %rd140;
	shl.b64 	%rd142, %rd10, 2;
	add.s64 	%rd143, %rd141, %rd142;
	add.s64 	%rd195, %rd143, 8;
	shl.b64 	%rd144, %rd188, 2;
	shl.b64 	%rd145, %rd4, 2;
	add.s64 	%rd146, %rd144, %rd145;
	add.s64 	%rd147, %rd146, %rd1;
	add.s64 	%rd194, %rd147, 8;
$L__BB0_20:
	ld.global.f32 	%f15, [%rd195+-8];
	st.global.f32 	[%rd194+-8], %f15;
	ld.global.f32 	%f16, [%rd195+-4];
	st.global.f32 	[%rd194+-4], %f16;
	ld.global.f32 	%f17, [%rd195];
	st.global.f32 	[%rd194], %f17;
	add.s64 	%rd187, %rd187, 4;
	ld.global.f32 	%f18, [%rd195+4];
	add.s64 	%rd188, %rd188, 4;
	st.global.f32 	[%rd194+4], %f18;
	add.s64 	%rd195, %rd195, 16;
	add.s64 	%rd194, %rd194, 16;
	setp.lt.u64 	%p30, %rd187, %rd19;
	@%p30 bra 	$L__BB0_20;
$L__BB0_21:
	setp.ge.u64 	%p31, %rd186, %rd109;
	@%p31 bra 	$L__BB0_28;
	and.b64  	%rd148, %rd9, -2;
	add.s64 	%rd149, %rd186, %rd18;
	sub.s64 	%rd150, %rd148, %rd149;
	add.s64 	%rd48, %rd150, 3;
	and.b64  	%rd49, %rd150, 3;
	setp.eq.s64 	%p32, %rd49, 0;
	@%p32 bra 	$L__BB0_25;
	shl.b64 	%rd151, %rd188, 2;
	shl.b64 	%rd152, %rd4, 2;
	add.s64 	%rd153, %rd151, %rd152;
	add.s64 	%rd191, %rd1, %rd153;
	shl.b64 	%rd154, %rd186, 2;
	add.s64 	%rd155, %rd154, %rd152;
	add.s64 	%rd156, %rd2, %rd155;
	shl.b64 	%rd157, %rd10, 2;
	sub.s64 	%rd190, %rd156, %rd157;
	neg.s64 	%rd189, %rd49;
	add.s64 	%rd188, %rd188, %rd49;
	add.s64 	%rd186, %rd186, %rd49;
$L__BB0_24:
	.pragma "nounroll";
	ld.global.f32 	%f19, [%rd190];
	st.global.f32 	[%rd191], %f19;
	add.s64 	%rd191, %rd191, 4;
	add.s64 	%rd190, %rd190, 4;
	add.s64 	%rd189, %rd189, 1;
	setp.ne.s64 	%p33, %rd189, 0;
	@%p33 bra 	$L__BB0_24;
$L__BB0_25:
	setp.lt.u64 	%p34, %rd48, 3;
	@%p34 bra 	$L__BB0_28;
	shl.b64 	%rd158, %rd186, 2;
	shl.b64 	%rd159, %rd4, 2;
	add.s64 	%rd160, %rd158, %rd159;
	add.s64 	%rd161, %rd160, %rd2;
	shl.b64 	%rd162, %rd10, 2;
	sub.s64 	%rd163, %rd161, %rd162;
	add.s64 	%rd199, %rd163, 8;
	shl.b64 	%rd164, %rd188, 2;
	add.s64 	%rd165, %rd164, %rd159;
	add.s64 	%rd166, %rd165, %rd1;
	add.s64 	%rd198, %rd166, 8;
$L__BB0_27:
	ld.global.f32 	%f20, [%rd199+-8];
	st.global.f32 	[%rd198+-8], %f20;
	ld.global.f32 	%f21, [%rd199+-4];
	st.global.f32 	[%rd198+-4], %f21;
	ld.global.f32 	%f22, [%rd199];
	st.global.f32 	[%rd198], %f22;
	add.s64 	%rd186, %rd186, 4;
	ld.global.f32 	%f23, [%rd199+4];
	st.global.f32 	[%rd198+4], %f23;
	add.s64 	%rd199, %rd199, 16;
	add.s64 	%rd198, %rd198, 16;
	setp.lt.u64 	%p35, %rd186, %rd109;
	@%p35 bra 	$L__BB0_27;
$L__BB0_28:
	ret;

}


// ===== COMPILED SASS (sm_100) =====

	.target	sm_100

	.elftype	@"ET_EXEC"


//--------------------- .note.nv.tkinfo           --------------------------
	.section	.note.nv.tkinfo,"",@"SHT_NOTE"
	.sectionflags	@"SHF_NOTE_NV_TKINFO"
	.tkinfo
        /*0018*/ 	.word	0x00000002
        /*0030*/ 	.string	""
        /*0030*/ 	.string	"ptxas"
        /*0030*/ 	.string	"Cuda compilation tools, release 13.0, V13.0.88"
        /*0030*/ 	.string	"Build cuda_13.0.r13.0/compiler.36424714_0"
        /*0030*/ 	.string	"-arch sm_100 -m 64 "



//--------------------- .note.nv.cuinfo           --------------------------
	.section	.note.nv.cuinfo,"",@"SHT_NOTE"
	.sectionflags	@"SHF_NOTE_NV_CUINFO"
        /*0018*/ 	.short	0x0002
        /*001a*/ 	.short	0x0064
        /*001c*/ 	.short	0x0082
	.zero		2


//--------------------- .nv.info                  --------------------------
	.section	.nv.info,"",@"SHT_CUDA_INFO"
	.align	4


	//----- nvinfo : EIATTR_REGCOUNT
	.align		4
        /*0000*/ 	.byte	0x04, 0x2f
        /*0002*/ 	.short	(.L_1 - .L_0)
	.align		4
.L_0:
        /*0004*/ 	.word	index@(_Z12merge_kernelPfS_S_mm)
        /*0008*/ 	.word	0x00000020


	//----- nvinfo : EIATTR_FRAME_SIZE
	.align		4
.L_1:
        /*000c*/ 	.byte	0x04, 0x11
        /*000e*/ 	.short	(.L_3 - .L_2)
	.align		4
.L_2:
        /*0010*/ 	.word	index@(_Z12merge_kernelPfS_S_mm)
        /*0014*/ 	.word	0x00000000


	//----- nvinfo : EIATTR_MIN_STACK_SIZE
	.align		4
.L_3:
        /*0018*/ 	.byte	0x04, 0x12
        /*001a*/ 	.short	(.L_5 - .L_4)
	.align		4
.L_4:
        /*001c*/ 	.word	index@(_Z12merge_kernelPfS_S_mm)
        /*0020*/ 	.word	0x00000000
.L_5:


//--------------------- .nv.compat                --------------------------
	.section	.nv.compat,"",@"SHT_CUDA_COMPAT_INFO"
	.align	4
        /*0000*/ 	.byte	0x02, 0x09, 0x00, 0x00, 0x02, 0x02, 0x01, 0x00, 0x02, 0x05, 0x05, 0x00, 0x03, 0x07, 0x01, 0x01
        /*0010*/ 	.byte	0x02, 0x03, 0x00, 0x00, 0x02, 0x06, 0x01, 0x00, 0x04, 0x0b, 0x08, 0x00, 0x09, 0x00, 0x00, 0x00
        /*0020*/ 	.byte	0x00, 0x00, 0x00, 0x00


//--------------------- .nv.info._Z12merge_kernelPfS_S_mm --------------------------
	.section	.nv.info._Z12merge_kernelPfS_S_mm,"",@"SHT_CUDA_INFO"
	.sectionflags	@""
	.align	4


	//----- nvinfo : EIATTR_CUDA_API_VERSION
	.align		4
        /*0000*/ 	.byte	0x04, 0x37
        /*0002*/ 	.short	(.L_7 - .L_6)
.L_6:
        /*0004*/ 	.word	0x00000082


	//----- nvinfo : EIATTR_KPARAM_INFO
	.align		4
.L_7:
        /*0008*/ 	.byte	0x04, 0x17
        /*000a*/ 	.short	(.L_9 - .L_8)
.L_8:
        /*000c*/ 	.word	0x00000000
        /*0010*/ 	.short	0x0004
        /*0012*/ 	.short	0x0020
        /*0014*/ 	.byte	0x00, 0xf0, 0x21, 0x00


	//----- nvinfo : EIATTR_KPARAM_INFO
	.align		4
.L_9:
        /*0018*/ 	.byte	0x04, 0x17
        /*001a*/ 	.short	(.L_11 - .L_10)
.L_10:
        /*001c*/ 	.word	0x00000000
        /*0020*/ 	.short	0x0003
        /*0022*/ 	.short	0x0018
        /*0024*/ 	.byte	0x00, 0xf0, 0x21, 0x00


	//----- nvinfo : EIATTR_KPARAM_INFO
	.align		4
.L_11:
        /*0028*/ 	.byte	0x04, 0x17
        /*002a*/ 	.short	(.L_13 - .L_12)
.L_12:
        /*002c*/ 	.word	0x00000000
        /*0030*/ 	.short	0x0002
        /*0032*/ 	.short	0x0010
        /*0034*/ 	.byte	0x00, 0xf5, 0x21, 0x00


	//----- nvinfo : EIATTR_KPARAM_INFO
	.align		4
.L_13:
        /*0038*/ 	.byte	0x04, 0x17
        /*003a*/ 	.short	(.L_15 - .L_14)
.L_14:
        /*003c*/ 	.word	0x00000000
        /*0040*/ 	.short	0x0001
        /*0042*/ 	.short	0x0008
        /*0044*/ 	.byte	0x00, 0xf5, 0x21, 0x00


	//----- nvinfo : EIATTR_KPARAM_INFO
	.align		4
.L_15:
        /*0048*/ 	.byte	0x04, 0x17
        /*004a*/ 	.short	(.L_17 - .L_16)
.L_16:
        /*004c*/ 	.word	0x00000000
        /*0050*/ 	.short	0x0000
        /*0052*/ 	.short	0x0000
        /*0054*/ 	.byte	0x00, 0xf5, 0x21, 0x00


	//----- nvinfo : EIATTR_SPARSE_MMA_MASK
	.align		4
.L_17:
        /*0058*/ 	.byte	0x03, 0x50
        /*005a*/ 	.short	0x0000


	//----- nvinfo : EIATTR_MAXREG_COUNT
	.align		4
        /*005c*/ 	.byte	0x03, 0x1b
        /*005e*/ 	.short	0x00ff


	//----- nvinfo : EIATTR_MERCURY_ISA_VERSION
	.align		4
        /*0060*/ 	.byte	0x03, 0x5f
        /*0062*/ 	.short	0x0101


	//----- nvinfo : EIATTR_VRC_CTA_INIT_COUNT
	.align		4
        /*0064*/ 	.byte	0x02, 0x4a
	.zero		1
	.zero		1


	//----- nvinfo : EIATTR_EXIT_INSTR_OFFSETS
	.align		4
        /*0068*/ 	.byte	0x04, 0x1c
        /*006a*/ 	.short	(.L_19 - .L_18)


	//   ....[0]....
.L_18:
        /*006c*/ 	.word	0x000000c0


	//   ....[1]....
        /*0070*/ 	.word	0x000017a0


	//   ....[2]....
        /*0074*/ 	.word	0x00001ab0


	//   ....[3]....
        /*0078*/ 	.word	0x00002310


	//   ....[4]....
        /*007c*/ 	.word	0x000023a0


	//----- nvinfo : EIATTR_CRS_STACK_SIZE
	.align		4
.L_19:
        /*0080*/ 	.byte	0x04, 0x1e
        /*0082*/ 	.short	(.L_21 - .L_20)
.L_20:
        /*0084*/ 	.word	0x00000000


	//----- nvinfo : EIATTR_CBANK_PARAM_SIZE
	.align		4
.L_21:
        /*0088*/ 	.byte	0x03, 0x19
        /*008a*/ 	.short	0x0028


	//----- nvinfo : EIATTR_PARAM_CBANK
	.align		4
        /*008c*/ 	.byte	0x04, 0x0a
        /*008e*/ 	.short	(.L_23 - .L_22)
	.align		4
.L_22:
        /*0090*/ 	.word	index@(.nv.constant0._Z12merge_kernelPfS_S_mm)
        /*0094*/ 	.short	0x0380
        /*0096*/ 	.short	0x0028


	//----- nvinfo : EIATTR_SW_WAR
	.align		4
.L_23:
        /*0098*/ 	.byte	0x04, 0x36
        /*009a*/ 	.short	(.L_25 - .L_24)
.L_24:
        /*009c*/ 	.word	0x00000008
.L_25:


//--------------------- .nv.callgraph             --------------------------
	.section	.nv.callgraph,"",@"SHT_CUDA_CALLGRAPH"
	.align	4
	.sectionentsize	8
	.align		4
        /*0000*/ 	.word	0x00000000
	.align		4
        /*0004*/ 	.word	0xffffffff
	.align		4
        /*0008*/ 	.word	0x00000000
	.align		4
        /*000c*/ 	.word	0xfffffffe
	.align		4
        /*0010*/ 	.word	0x00000000
	.align		4
        /*0014*/ 	.word	0xfffffffd
	.align		4
        /*0018*/ 	.word	0x00000000
	.align		4
        /*001c*/ 	.word	0xfffffffc


//--------------------- .text._Z12merge_kernelPfS_S_mm --------------------------
	.section	.text._Z12merge_kernelPfS_S_mm,"ax",@progbits
	.align	128
        .global         _Z12merge_kernelPfS_S_mm
        .type           _Z12merge_kernelPfS_S_mm,@function
        .size           _Z12merge_kernelPfS_S_mm,(.L_x_34 - _Z12merge_kernelPfS_S_mm)
        .other          _Z12merge_kernelPfS_S_mm,@"STO_CUDA_ENTRY STV_DEFAULT"
_Z12merge_kernelPfS_S_mm:
.text._Z12merge_kernelPfS_S_mm:
[----:B------:R-:W-:Y:S01]  /*0000*/  LDC R1, c[0x0][0x37c] ;  /* 0x0000df00ff017b82 */ /* 0x000fe20000000800 */
[----:B------:R-:W0:Y:S07]  /*0010*/  S2R R23, SR_CTAID.X ;  /* 0x0000000000177919 */ /* 0x000e2e0000002500 */
[----:B------:R-:W1:Y:S01]  /*0020*/  LDC.64 R10, c[0x0][0x398] ;  /* 0x0000e600ff0a7b82 */ /* 0x000e620000000a00 */
[----:B------:R-:W0:Y:S01]  /*0030*/  LDCU UR4, c[0x0][0x360] ;  /* 0x00006c00ff0477ac */ /* 0x000e220008000800 */
[----:B------:R-:W0:Y:S01]  /*0040*/  S2R R0, SR_TID.X ;  /* 0x0000000000007919 */ /* 0x000e220000002100 */
[----:B------:R-:W1:Y:S01]  /*0050*/  LDCU.64 UR6, c[0x0][0x3a0] ;  /* 0x00007400ff0677ac */ /* 0x000e620008000a00 */
[----:B0-----:R-:W-:Y:S01]  /*0060*/  IMAD R23, R23, UR4, R0 ;  /* 0x0000000417177c24 */ /* 0x001fe2000f8e0200 */
[----:B-1----:R-:W-:-:S03]  /*0070*/  IADD3 R0, P0, PT, R10, UR6, RZ ;  /* 0x000000060a007c10 */ /* 0x002fc6000ff1e0ff */
[----:B------:R-:W-:Y:S01]  /*0080*/  IMAD.SHL.U32 R23, R23, 0x4, RZ ;  /* 0x0000000417177824 */ /* 0x000fe200078e00ff */
[----:B------:R-:W-:-:S04]  /*0090*/  IADD3.X R2, PT, PT, R11, UR7, RZ, P0, !PT ;  /* 0x000000070b027c10 */ /* 0x000fc800087fe4ff */
[----:B------:R-:W-:-:S04]  /*00a0*/  ISETP.GT.U32.AND P0, PT, R0, R23, PT ;  /* 0x000000170000720c */ /* 0x000fc80003f04070 */
[----:B------:R-:W-:-:S13]  /*00b0*/  ISETP.GT.U32.AND.EX P0, PT, R2, RZ, PT, P0 ;  /* 0x000000ff0200720c */ /* 0x000fda0003f04100 */
[----:B------:R-:W-:Y:S05]  /*00c0*/  @!P0 EXIT ;  /* 0x000000000000894d */ /* 0x000fea0003800000 */
[----:B------:R-:W0:Y:S01]  /*00d0*/  LDC.64 R4, c[0x0][0x3a0] ;  /* 0x0000e800ff047b82 */ /* 0x000e220000000a00 */
[C---:B------:R-:W-:Y:S01]  /*00e0*/  ISETP.LT.U32.AND P0, PT, R23.reuse, R10, PT ;  /* 0x0000000a1700720c */ /* 0x040fe20003f01070 */
[----:B------:R-:W-:Y:S01]  /*00f0*/  BSSY.RECONVERGENT B0, `(.L_x_0) ;  /* 0x0000032000007945 */ /* 0x000fe20003800200 */
[----:B------:R-:W-:Y:S01]  /*0100*/  IADD3 R15, P1, PT, R23, -UR6, RZ ;  /* 0x80000006170f7c10 */ /* 0x000fe2000ff3e0ff */
[----:B------:R-:W1:Y:S01]  /*0110*/  LDCU.64 UR4, c[0x0][0x358] ;  /* 0x00006b00ff0477ac */ /* 0x000e620008000a00 */
[----:B------:R-:W-:-:S03]  /*0120*/  ISETP.LT.U32.AND.EX P0, PT, RZ, R11, PT, P0 ;  /* 0x0000000bff00720c */ /* 0x000fc60003f01100 */
[----:B------:R-:W2:Y:S01]  /*0130*/  LDC.64 R2, c[0x0][0x398] ;  /* 0x0000e600ff027b82 */ /* 0x000ea20000000a00 */
[----:B------:R-:W-:Y:S01]  /*0140*/  IMAD.X R16, RZ, RZ, ~UR7, P1 ;  /* 0x80000007ff107e24 */ /* 0x000fe200088e06ff */
[----:B------:R-:W-:Y:S01]  /*0150*/  SEL R0, R23, R10, P0 ;  /* 0x0000000a17007207 */ /* 0x000fe20000000000 */
[----:B------:R-:W3:Y:S01]  /*0160*/  LDCU.64 UR10, c[0x0][0x380] ;  /* 0x00007000ff0a77ac */ /* 0x000ee20008000a00 */
[----:B------:R-:W-:Y:S01]  /*0170*/  SEL R11, R11, RZ, !P0 ;  /* 0x000000ff0b0b7207 */ /* 0x000fe20004000000 */
[----:B------:R-:W4:Y:S06]  /*0180*/  LDCU.64 UR8, c[0x0][0x388] ;  /* 0x00007100ff0877ac */ /* 0x000f2c0008000a00 */
.L_x_5:
[----:B------:R-:W-:Y:S01]  /*0190*/  BSSY.RECONVERGENT B1, `(.L_x_1) ;  /* 0x0000018000017945 */ /* 0x000fe20003800200 */
.L_x_3:
[----:B------:R-:W-:Y:S01]  /*01a0*/  IADD3 R21, P0, PT, R0, R15, RZ ;  /* 0x0000000f00157210 */ /* 0x000fe20007f1e0ff */
[----:B------:R-:W-:Y:S02]  /*01b0*/  IMAD.MOV.U32 R17, RZ, RZ, R0 ;  /* 0x000000ffff117224 */ /* 0x000fe400078e0000 */
[----:B------:R-:W-:Y:S02]  /*01c0*/  IMAD.MOV.U32 R18, RZ, RZ, R11 ;  /* 0x000000ffff127224 */ /* 0x000fe400078e000b */
[----:B------:R-:W-:-:S05]  /*01d0*/  IMAD.X R12, R11, 0x1, R16, P0 ;  /* 0x000000010b0c7824 */ /* 0x000fca00000e0610 */
[--C-:B------:R-:W-:Y:S02]  /*01e0*/  SHF.R.U64 R13, R21, 0x1, R12.reuse ;  /* 0x00000001150d7819 */ /* 0x100fe4000000120c */
[----:B------:R-:W-:Y:S02]  /*01f0*/  SHF.R.U32.HI R10, RZ, 0x1, R12 ;  /* 0x00000001ff0a7819 */ /* 0x000fe4000001160c */
[----:B------:R-:W-:-:S04]  /*0200*/  IADD3 R25, P1, PT, R23, -R13, RZ ;  /* 0x8000000d17197210 */ /* 0x000fc80007f3e0ff */
[----:B0-----:R-:W-:Y:S01]  /*0210*/  ISETP.GE.U32.AND P0, PT, R25, R4, PT ;  /* 0x000000041900720c */ /* 0x001fe20003f06070 */
[----:B------:R-:W-:Y:S01]  /*0220*/  IMAD.X R14, RZ, RZ, ~R10, P1 ;  /* 0x000000ffff0e7224 */ /* 0x000fe200008e0e0a */
[----:B------:R-:W-:Y:S02]  /*0230*/  ISETP.LT.U32.AND P1, PT, R21, 0x2, PT ;  /* 0x000000021500780c */ /* 0x000fe40003f21070 */
[C---:B----4-:R-:W-:Y:S02]  /*0240*/  LEA R6, P2, R25.reuse, UR8, 0x2 ;  /* 0x0000000819067c11 */ /* 0x050fe4000f8410ff */
[----:B------:R-:W-:Y:S02]  /*0250*/  ISETP.GE.U32.AND.EX P0, PT, R14, R5, PT, P0 ;  /* 0x000000050e00720c */ /* 0x000fe40003f06100 */
[----:B------:R-:W-:Y:S02]  /*0260*/  LEA.HI.X R7, R25, UR9, R14, 0x2, P2 ;  /* 0x0000000919077c11 */ /* 0x000fe400090f140e */
[----:B------:R-:W-:-:S13]  /*0270*/  ISETP.LT.U32.OR.EX P0, PT, R12, RZ, P0, P1 ;  /* 0x000000ff0c00720c */ /* 0x000fda0000701510 */
[----:B------:R-:W-:Y:S05]  /*0280*/  @P0 BRA `(.L_x_2) ;  /* 0x0000000000200947 */ /* 0x000fea0003800000 */
[C---:B---3--:R-:W-:Y:S01]  /*0290*/  LEA R8, P0, R13.reuse, UR10, 0x2 ;  /* 0x0000000a0d087c11 */ /* 0x048fe2000f8010ff */
[----:B-1----:R-:W3:Y:S03]  /*02a0*/  LDG.E R11, desc[UR4][R6.64] ;  /* 0x00000004060b7981 */ /* 0x002ee6000c1e1900 */
[----:B------:R-:W-:-:S05]  /*02b0*/  LEA.HI.X R9, R13, UR11, R10, 0x2, P0 ;  /* 0x0000000b0d097c11 */ /* 0x000fca00080f140a */
[----:B------:R-:W3:Y:S01]  /*02c0*/  LDG.E R8, desc[UR4][R8.64+-0x4] ;  /* 0xfffffc0408087981 */ /* 0x000ee2000c1e1900 */
[----:B------:R-:W-:Y:S01]  /*02d0*/  IMAD.MOV.U32 R0, RZ, RZ, R13 ;  /* 0x000000ffff007224 */ /* 0x000fe200078e000d */
[----:B---3--:R-:W-:Y:S01]  /*02e0*/  FSETP.GT.AND P0, PT, R8, R11, PT ;  /* 0x0000000b0800720b */ /* 0x008fe20003f04000 */
[----:B------:R-:W-:-:S12]  /*02f0*/  IMAD.MOV.U32 R11, RZ, RZ, R10 ;  /* 0x000000ffff0b7224 */ /* 0x000fd800078e000a */
[----:B------:R-:W-:Y:S05]  /*0300*/  @P0 BRA `(.L_x_3) ;  /* 0xfffffffc00a40947 */ /* 0x000fea000383ffff */
.L_x_2:
[----:B-1-3--:R-:W-:Y:S05]  /*0310*/  BSYNC.RECONVERGENT B1 ;  /* 0x0000000000017941 */ /* 0x00afea0003800200 */
.L_x_1:
[----:B------:R-:W-:Y:S02]  /*0320*/  ISETP.NE.U32.AND P0, PT, R25, RZ, PT ;  /* 0x000000ff1900720c */ /* 0x000fe40003f05070 */
[----:B--2---:R-:W-:Y:S02]  /*0330*/  ISETP.GE.U32.AND P1, PT, R13, R2, PT ;  /* 0x000000020d00720c */ /* 0x004fe40003f26070 */
[----:B------:R-:W-:-:S04]  /*0340*/  ISETP.NE.AND.EX P0, PT, R14, RZ, PT, P0 ;  /* 0x000000ff0e00720c */ /* 0x000fc80003f05300 */
[----:B------:R-:W-:-:S13]  /*0350*/  ISETP.GE.U32.OR.EX P0, PT, R10, R3, !P0, P1 ;  /* 0x000000030a00720c */ /* 0x000fda0004706510 */
[----:B------:R-:W-:Y:S05]  /*0360*/  @P0 BRA `(.L_x_4) ;  /* 0x0000000000280947 */ /* 0x000fea0003800000 */
[C---:B------:R-:W-:Y:S01]  /*0370*/  LEA R8, P0, R13.reuse, UR10, 0x2 ;  /* 0x0000000a0d087c11 */ /* 0x040fe2000f8010ff */
[----:B------:R-:W2:Y:S03]  /*0380*/  LDG.E R6, desc[UR4][R6.64+-0x4] ;  /* 0xfffffc0406067981 */ /* 0x000ea6000c1e1900 */
[----:B------:R-:W-:-:S06]  /*0390*/  LEA.HI.X R9, R13, UR11, R10, 0x2, P0 ;  /* 0x0000000b0d097c11 */ /* 0x000fcc00080f140a */
[----:B------:R-:W2:Y:S01]  /*03a0*/  LDG.E R9, desc[UR4][R8.64] ;  /* 0x0000000408097981 */ /* 0x000ea2000c1e1900 */
[----:B------:R-:W-:Y:S02]  /*03b0*/  IMAD.MOV.U32 R0, RZ, RZ, R17 ;  /* 0x000000ffff007224 */ /* 0x000fe400078e0011 */
[----:B------:R-:W-:Y:S02]  /*03c0*/  IMAD.MOV.U32 R11, RZ, RZ, R18 ;  /* 0x000000ffff0b7224 */ /* 0x000fe400078e0012 */
[----:B------:R-:W-:Y:S02]  /*03d0*/  IMAD.MOV.U32 R15, RZ, RZ, R13 ;  /* 0x000000ffff0f7224 */ /* 0x000fe400078e000d */
[----:B------:R-:W-:Y:S01]  /*03e0*/  IMAD.MOV.U32 R16, RZ, RZ, R10 ;  /* 0x000000ffff107224 */ /* 0x000fe200078e000a */
[----:B--2---:R-:W-:-:S13]  /*03f0*/  FSETP.GT.AND P0, PT, R6, R9, PT ;  /* 0x000000090600720b */ /* 0x004fda0003f04000 */
[----:B------:R-:W-:Y:S05]  /*0400*/  @P0 BRA `(.L_x_5) ;  /* 0xfffffffc00600947 */ /* 0x000fea000383ffff */
.L_x_4:
[----:B------:R-:W-:Y:S05]  /*0410*/  BSYNC.RECONVERGENT B0 ;  /* 0x0000000000007941 */ /* 0x000fea0003800200 */
.L_x_0:
[----:B------:R-:W-:Y:S01]  /*0420*/  IADD3 R7, P1, PT, R23, 0x4, RZ ;  /* 0x0000000417077810 */ /* 0x000fe20007f3e0ff */
[----:B------:R-:W-:Y:S01]  /*0430*/  BSSY.RECONVERGENT B0, `(.L_x_6) ;  /* 0x0000039000007945 */ /* 0x000fe20003800200 */
[----:B------:R-:W0:Y:S02]  /*0440*/  LDCU.64 UR6, c[0x0][0x3a0] ;  /* 0x00007400ff0677ac */ /* 0x000e240008000a00 */
[C---:B------:R-:W-:Y:S01]  /*0450*/  ISETP.LT.U32.AND P0, PT, R7.reuse, R2, PT ;  /* 0x000000020700720c */ /* 0x040fe20003f01070 */
[----:B------:R-:W-:Y:S01]  /*0460*/  IMAD.X R0, RZ, RZ, RZ, P1 ;  /* 0x000000ffff007224 */ /* 0x000fe200008e06ff */
[C---:B------:R-:W-:Y:S01]  /*0470*/  IADD3 R15, P1, PT, R7.reuse, -R4, RZ ;  /* 0x80000004070f7210 */ /* 0x040fe20007f3e0ff */
[----:B------:R-:W1:Y:S03]  /*0480*/  LDCU.64 UR12, c[0x0][0x398] ;  /* 0x00007300ff0c77ac */ /* 0x000e660008000a00 */
[C---:B------:R-:W-:Y:S01]  /*0490*/  ISETP.LT.U32.AND.EX P0, PT, R0.reuse, R3, PT, P0 ;  /* 0x000000030000720c */ /* 0x040fe20003f01100 */
[----:B------:R-:W-:Y:S01]  /*04a0*/  IMAD.X R16, R0, 0x1, ~R5, P1 ;  /* 0x0000000100107824 */ /* 0x000fe200008e0e05 */
[----:B------:R-:W2:Y:S02]  /*04b0*/  LDCU.128 UR8, c[0x0][0x380] ;  /* 0x00007000ff0877ac */ /* 0x000ea40008000c00 */
[----:B------:R-:W-:-:S02]  /*04c0*/  SEL R18, R7, R2, P0 ;  /* 0x0000000207127207 */ /* 0x000fc40000000000 */
[----:B------:R-:W-:-:S07]  /*04d0*/  SEL R17, R0, R3, P0 ;  /* 0x0000000300117207 */ /* 0x000fce0000000000 */
.L_x_11:
[----:B------:R-:W-:Y:S01]  /*04e0*/  BSSY.RECONVERGENT B1, `(.L_x_7) ;  /* 0x000001a000017945 */ /* 0x000fe20003800200 */
.L_x_9:
[----:B------:R-:W-:Y:S01]  /*04f0*/  IADD3 R2, P0, PT, R18, R15, RZ ;  /* 0x0000000f12027210 */ /* 0x000fe20007f1e0ff */
[----:B------:R-:W-:Y:S02]  /*0500*/  IMAD.MOV.U32 R6, RZ, RZ, R18 ;  /* 0x000000ffff067224 */ /* 0x000fe400078e0012 */
[----:B------:R-:W-:Y:S02]  /*0510*/  IMAD.MOV.U32 R9, RZ, RZ, R17 ;  /* 0x000000ffff097224 */ /* 0x000fe400078e0011 */
[----:B------:R-:W-:-:S05]  /*0520*/  IMAD.X R3, R17, 0x1, R16, P0 ;  /* 0x0000000111037824 */ /* 0x000fca00000e0610 */
[--C-:B------:R-:W-:Y:S02]  /*0530*/  SHF.R.U64 R8, R2, 0x1, R3.reuse ;  /* 0x0000000102087819 */ /* 0x100fe40000001203 */
[----:B------:R-:W-:Y:S02]  /*0540*/  SHF.R.U32.HI R11, RZ, 0x1, R3 ;  /* 0x00000001ff0b7819 */ /* 0x000fe40000011603 */
[----:B------:R-:W-:-:S04]  /*0550*/  IADD3 R19, P1, PT, -R8, R7, RZ ;  /* 0x0000000708137210 */ /* 0x000fc80007f3e1ff */
[----:B0-----:R-:W-:Y:S01]  /*0560*/  ISETP.GE.U32.AND P0, PT, R19, UR6, PT ;  /* 0x0000000613007c0c */ /* 0x001fe2000bf06070 */
[----:B------:R-:W-:Y:S01]  /*0570*/  IMAD.X R20, R0, 0x1, ~R11, P1 ;  /* 0x0000000100147824 */ /* 0x000fe200008e0e0b */
[----:B------:R-:W-:-:S04]  /*0580*/  ISETP.LT.U32.AND P1, PT, R2, 0x2, PT ;  /* 0x000000020200780c */ /* 0x000fc80003f21070 */
[----:B------:R-:W-:-:S04]  /*0590*/  ISETP.GE.U32.AND.EX P0, PT, R20, UR7, PT, P0 ;  /* 0x0000000714007c0c */ /* 0x000fc8000bf06100 */
[----:B------:R-:W-:-:S13]  /*05a0*/  ISETP.LT.U32.OR.EX P0, PT, R3, RZ, P0, P1 ;  /* 0x000000ff0300720c */ /* 0x000fda0000701510 */
[----:B------:R-:W-:Y:S05]  /*05b0*/  @P0 BRA `(.L_x_8) ;  /* 0x0000000000300947 */ /* 0x000fea0003800000 */
[----:B------:R-:W-:Y:S02]  /*05c0*/  IADD3 R5, P1, PT, R23, -R8, RZ ;  /* 0x8000000817057210 */ /* 0x000fe40007f3e0ff */
[----:B--2---:R-:W-:-:S03]  /*05d0*/  LEA R2, P0, R8, UR8, 0x2 ;  /* 0x0000000808027c11 */ /* 0x004fc6000f8010ff */
[--C-:B------:R-:W-:Y:S01]  /*05e0*/  IMAD.X R18, RZ, RZ, ~R11.reuse, P1 ;  /* 0x000000ffff127224 */ /* 0x100fe200008e0e0b */
[C---:B------:R-:W-:Y:S02]  /*05f0*/  LEA R4, P1, R5.reuse, UR10, 0x2 ;  /* 0x0000000a05047c11 */ /* 0x040fe4000f8210ff */
[----:B------:R-:W-:Y:S02]  /*0600*/  LEA.HI.X R3, R8, UR9, R11, 0x2, P0 ;  /* 0x0000000908037c11 */ /* 0x000fe400080f140b */
[----:B------:R-:W-:-:S03]  /*0610*/  LEA.HI.X R5, R5, UR11, R18, 0x2, P1 ;  /* 0x0000000b05057c11 */ /* 0x000fc600088f1412 */
[----:B------:R-:W2:Y:S04]  /*0620*/  LDG.E R2, desc[UR4][R2.64+-0x4] ;  /* 0xfffffc0402027981 */ /* 0x000ea8000c1e1900 */
[----:B------:R-:W2:Y:S01]  /*0630*/  LDG.E R5, desc[UR4][R4.64+0x10] ;  /* 0x0000100404057981 */ /* 0x000ea2000c1e1900 */
[----:B------:R-:W-:Y:S02]  /*0640*/  IMAD.MOV.U32 R18, RZ, RZ, R8 ;  /* 0x000000ffff127224 */ /* 0x000fe400078e0008 */
[----:B------:R-:W-:Y:S01]  /*0650*/  IMAD.MOV.U32 R17, RZ, RZ, R11 ;  /* 0x000000ffff117224 */ /* 0x000fe200078e000b */
[----:B--2---:R-:W-:-:S13]  /*0660*/  FSETP.GT.AND P0, PT, R2, R5, PT ;  /* 0x000000050200720b */ /* 0x004fda0003f04000 */
[----:B------:R-:W-:Y:S05]  /*0670*/  @P0 BRA `(.L_x_9) ;  /* 0xfffffffc009c0947 */ /* 0x000fea000383ffff */
.L_x_8:
[----:B-12---:R-:W-:Y:S05]  /*0680*/  BSYNC.RECONVERGENT B1 ;  /* 0x0000000000017941 */ /* 0x006fea0003800200 */
.L_x_7:
[----:B------:R-:W-:Y:S02]  /*0690*/  ISETP.NE.U32.AND P0, PT, R19, RZ, PT ;  /* 0x000000ff1300720c */ /* 0x000fe40003f05070 */
[----:B------:R-:W-:Y:S02]  /*06a0*/  ISETP.GE.U32.AND P1, PT, R8, UR12, PT ;  /* 0x0000000c08007c0c */ /* 0x000fe4000bf26070 */
[----:B------:R-:W-:-:S04]  /*06b0*/  ISETP.NE.AND.EX P0, PT, R20, RZ, PT, P0 ;  /* 0x000000ff1400720c */ /* 0x000fc80003f05300 */
[----:B------:R-:W-:-:S13]  /*06c0*/  ISETP.GE.U32.OR.EX P0, PT, R11, UR13, !P0, P1 ;  /* 0x0000000d0b007c0c */ /* 0x000fda000c706510 */
[----:B------:R-:W-:Y:S05]  /*06d0*/  @P0 BRA `(.L_x_10) ;  /* 0x0000000000380947 */ /* 0x000fea0003800000 */
[----:B------:R-:W-:Y:S02]  /*06e0*/  IADD3 R5, P0, PT, R23, -R8, RZ ;  /* 0x8000000817057210 */ /* 0x000fe40007f1e0ff */
[----:B------:R-:W-:-:S03]  /*06f0*/  LEA R2, P1, R8, UR8, 0x2 ;  /* 0x0000000808027c11 */ /* 0x000fc6000f8210ff */
[--C-:B------:R-:W-:Y:S01]  /*0700*/  IMAD.X R16, RZ, RZ, ~R11.reuse, P0 ;  /* 0x000000ffff107224 */ /* 0x100fe200000e0e0b */
[C---:B------:R-:W-:Y:S02]  /*0710*/  LEA R4, P0, R5.reuse, UR10, 0x2 ;  /* 0x0000000a05047c11 */ /* 0x040fe4000f8010ff */
[----:B------:R-:W-:Y:S02]  /*0720*/  LEA.HI.X R3, R8, UR9, R11, 0x2, P1 ;  /* 0x0000000908037c11 */ /* 0x000fe400088f140b */
[----:B------:R-:W-:-:S04]  /*0730*/  LEA.HI.X R5, R5, UR11, R16, 0x2, P0 ;  /* 0x0000000b05057c11 */ /* 0x000fc800080f1410 */
[----:B------:R-:W2:Y:S04]  /*0740*/  LDG.E R3, desc[UR4][R2.64] ;  /* 0x0000000402037981 */ /* 0x000ea8000c1e1900 */
[----:B------:R-:W2:Y:S01]  /*0750*/  LDG.E R4, desc[UR4][R4.64+0xc] ;  /* 0x00000c0404047981 */ /* 0x000ea2000c1e1900 */
[----:B------:R-:W-:Y:S02]  /*0760*/  IMAD.MOV.U32 R18, RZ, RZ, R6 ;  /* 0x000000ffff127224 */ /* 0x000fe400078e0006 */
[----:B------:R-:W-:Y:S02]  /*0770*/  IMAD.MOV.U32 R17, RZ, RZ, R9 ;  /* 0x000000ffff117224 */ /* 0x000fe400078e0009 */
[----:B------:R-:W-:Y:S02]  /*0780*/  IMAD.MOV.U32 R15, RZ, RZ, R8 ;  /* 0x000000ffff0f7224 */ /* 0x000fe400078e0008 */
[----:B------:R-:W-:Y:S01]  /*0790*/  IMAD.MOV.U32 R16, RZ, RZ, R11 ;  /* 0x000000ffff107224 */ /* 0x000fe200078e000b */
[----:B--2---:R-:W-:-:S13]  /*07a0*/  FSETP.GT.AND P0, PT, R4, R3, PT ;  /* 0x000000030400720b */ /* 0x004fda0003f04000 */
[----:B------:R-:W-:Y:S05]  /*07b0*/  @P0 BRA `(.L_x_11) ;  /* 0xfffffffc00480947 */ /* 0x000fea000383ffff */
.L_x_10:
[----:B------:R-:W-:Y:S05]  /*07c0*/  BSYNC.RECONVERGENT B0 ;  /* 0x0000000000007941 */ /* 0x000fea0003800200 */
.L_x_6:
[----:B------:R-:W-:Y:S01]  /*07d0*/  IADD3 R6, P0, PT, R8, -R13, RZ ;  /* 0x8000000d08067210 */ /* 0x000fe20007f1e0ff */
[----:B------:R-:W-:Y:S01]  /*07e0*/  BSSY.RECONVERGENT B0, `(.L_x_12) ;  /* 0x0000031000007945 */ /* 0x000fe20003800200 */
[----:B------:R-:W-:Y:S01]  /*07f0*/  IMAD.MOV.U32 R5, RZ, RZ, RZ ;  /* 0x000000ffff057224 */ /* 0x000fe200078e00ff */
[----:B------:R-:W-:Y:S02]  /*0800*/  CS2R R2, SRZ ;  /* 0x0000000000027805 */ /* 0x000fe4000001ff00 */
[----:B------:R-:W-:Y:S01]  /*0810*/  IADD3 R4, P1, P2, R7, -R25, -R6 ;  /* 0x8000001907047210 */ /* 0x000fe20007a3e806 */
[----:B------:R-:W-:Y:S01]  /*0820*/  IMAD.X R9, R11, 0x1, ~R10, P0 ;  /* 0x000000010b097824 */ /* 0x000fe200000e0e0a */
[----:B------:R-:W-:Y:S02]  /*0830*/  CS2R R28, SRZ ;  /* 0x00000000001c7805 */ /* 0x000fe4000001ff00 */
[----:B------:R-:W-:Y:S02]  /*0840*/  ISETP.NE.U32.AND P0, PT, R4, RZ, PT ;  /* 0x000000ff0400720c */ /* 0x000fe40003f05070 */
[----:B------:R-:W-:Y:S01]  /*0850*/  IADD3.X R7, PT, PT, R0, ~R14, ~R9, P1, P2 ;  /* 0x8000000e00077210 */ /* 0x000fe20000fe4c09 */
[----:B------:R-:W-:Y:S01]  /*0860*/  IMAD.MOV.U32 R0, RZ, RZ, RZ ;  /* 0x000000ffff007224 */ /* 0x000fe200078e00ff */
[----:B------:R-:W-:-:S02]  /*0870*/  ISETP.EQ.U32.AND P1, PT, R6, RZ, PT ;  /* 0x000000ff0600720c */ /* 0x000fc40003f22070 */
[----:B------:R-:W-:-:S04]  /*0880*/  ISETP.NE.AND.EX P0, PT, R7, RZ, PT, P0 ;  /* 0x000000ff0700720c */ /* 0x000fc80003f05300 */
[----:B------:R-:W-:-:S13]  /*0890*/  ISETP.EQ.OR.EX P0, PT, R9, RZ, !P0, P1 ;  /* 0x000000ff0900720c */ /* 0x000fda0004702710 */
[----:B------:R-:W-:Y:S05]  /*08a0*/  @P0 BRA `(.L_x_13) ;  /* 0x0000000000900947 */ /* 0x000fea0003800000 */
[----:B------:R-:W0:Y:S01]  /*08b0*/  LDCU.128 UR8, c[0x0][0x380] ;  /* 0x00007000ff0877ac */ /* 0x000e220008000c00 */
[----:B------:R-:W-:Y:S02]  /*08c0*/  CS2R R28, SRZ ;  /* 0x00000000001c7805 */ /* 0x000fe4000001ff00 */
[----:B------:R-:W-:Y:S01]  /*08d0*/  CS2R R2, SRZ ;  /* 0x0000000000027805 */ /* 0x000fe2000001ff00 */
[----:B------:R-:W-:Y:S01]  /*08e0*/  IMAD.MOV.U32 R0, RZ, RZ, RZ ;  /* 0x000000ffff007224 */ /* 0x000fe200078e00ff */
[----:B------:R-:W1:Y:S01]  /*08f0*/  LDCU.64 UR6, c[0x0][0x390] ;  /* 0x00007200ff0677ac */ /* 0x000e620008000a00 */
[----:B------:R-:W-:Y:S01]  /*0900*/  IMAD.MOV.U32 R5, RZ, RZ, RZ ;  /* 0x000000ffff057224 */ /* 0x000fe200078e00ff */
[----:B0-----:R-:W-:Y:S02]  /*0910*/  LEA R20, P2, R25, UR10, 0x2 ;  /* 0x0000000a19147c11 */ /* 0x001fe4000f8410ff */
[----:B------:R-:W-:Y:S02]  /*0920*/  LEA R22, P1, R13, UR8, 0x2 ;  /* 0x000000080d167c11 */ /* 0x000fe4000f8210ff */
[----:B-1----:R-:W-:-:S02]  /*0930*/  LEA R24, P0, R23, UR6, 0x2 ;  /* 0x0000000617187c11 */ /* 0x002fc4000f8010ff */
[----:B------:R-:W-:Y:S02]  /*0940*/  LEA.HI.X R25, R25, UR11, R14, 0x2, P2 ;  /* 0x0000000b19197c11 */ /* 0x000fe400090f140e */
[----:B------:R-:W-:Y:S02]  /*0950*/  LEA.HI.X R26, R13, UR9, R10, 0x2, P1 ;  /* 0x000000090d1a7c11 */ /* 0x000fe400088f140a */
[----:B------:R-:W-:-:S07]  /*0960*/  LEA.HI.X R27, R23, UR7, RZ, 0x2, P0 ;  /* 0x00000007171b7c11 */ /* 0x000fce00080f14ff */
.L_x_14:
[----:B------:R-:W-:-:S04]  /*0970*/  LEA R14, P0, R5, R22, 0x2 ;  /* 0x00000016050e7211 */ /* 0x000fc800078010ff */
[----:B------:R-:W-:Y:S02]  /*0980*/  LEA.HI.X R15, R5, R26, R2, 0x2, P0 ;  /* 0x0000001a050f7211 */ /* 0x000fe400000f1402 */
[----:B------:R-:W-:-:S03]  /*0990*/  LEA R16, P0, R3, R20, 0x2 ;  /* 0x0000001403107211 */ /* 0x000fc600078010ff */
[----:B------:R-:W2:Y:S01]  /*09a0*/  LDG.E R14, desc[UR4][R14.64] ;  /* 0x000000040e0e7981 */ /* 0x000ea2000c1e1900 */
[----:B------:R-:W-:-:S06]  /*09b0*/  LEA.HI.X R17, R3, R25, R0, 0x2, P0 ;  /* 0x0000001903117211 */ /* 0x000fcc00000f1400 */
[----:B------:R-:W2:Y:S02]  /*09c0*/  LDG.E R17, desc[UR4][R16.64] ;  /* 0x0000000410117981 */ /* 0x000ea4000c1e1900 */
[----:B--2---:R-:W-:-:S04]  /*09d0*/  FSETP.GEU.AND P0, PT, R14, R17, PT ;  /* 0x000000110e00720b */ /* 0x004fc80003f0e000 */
[----:B------:R-:W-:Y:S02]  /*09e0*/  SEL R18, RZ, 0x1, P0 ;  /* 0x00000001ff127807 */ /* 0x000fe40000000000 */
[----:B------:R-:W-:Y:S02]  /*09f0*/  SEL R19, RZ, 0x1, !P0 ;  /* 0x00000001ff137807 */ /* 0x000fe40004000000 */
[----:B------:R-:W-:Y:S02]  /*0a00*/  IADD3 R5, P1, PT, R5, R18, RZ ;  /* 0x0000001205057210 */ /* 0x000fe40007f3e0ff */
[----:B------:R-:W-:Y:S02]  /*0a10*/  LEA R18, P2, R28, R24, 0x2 ;  /* 0x000000181c127211 */ /* 0x000fe400078410ff */
[----:B------:R-:W-:Y:S01]  /*0a20*/  FSEL R17, R14, R17, !P0 ;  /* 0x000000110e117208 */ /* 0x000fe20004000000 */
[----:B------:R-:W-:Y:S01]  /*0a30*/  IMAD.X R2, RZ, RZ, R2, P1 ;  /* 0x000000ffff027224 */ /* 0x000fe200008e0602 */
[----:B------:R-:W-:-:S02]  /*0a40*/  IADD3 R3, P0, PT, R3, R19, RZ ;  /* 0x0000001303037210 */ /* 0x000fc40007f1e0ff */
[----:B------:R-:W-:Y:S02]  /*0a50*/  LEA.HI.X R19, R28, R27, R29, 0x2, P2 ;  /* 0x0000001b1c137211 */ /* 0x000fe400010f141d */
[----:B------:R-:W-:Y:S01]  /*0a60*/  ISETP.LT.U32.AND P1, PT, R5, R6, PT ;  /* 0x000000060500720c */ /* 0x000fe20003f21070 */
[----:B------:R-:W-:Y:S01]  /*0a70*/  IMAD.X R0, RZ, RZ, R0, P0 ;  /* 0x000000ffff007224 */ /* 0x000fe200000e0600 */
[----:B------:R-:W-:Y:S01]  /*0a80*/  ISETP.GE.U32.AND P0, PT, R3, R4, PT ;  /* 0x000000040300720c */ /* 0x000fe20003f06070 */
[----:B------:R0:W-:Y:S01]  /*0a90*/  STG.E desc[UR4][R18.64], R17 ;  /* 0x0000001112007986 */ /* 0x0001e2000c101904 */
[----:B------:R-:W-:Y:S02]  /*0aa0*/  ISETP.LT.U32.AND.EX P1, PT, R2, R9, PT, P1 ;  /* 0x000000090200720c */ /* 0x000fe40003f21110 */
[----:B------:R-:W-:Y:S02]  /*0ab0*/  ISETP.GE.U32.AND.EX P0, PT, R0, R7, PT, P0 ;  /* 0x000000070000720c */ /* 0x000fe40003f06100 */
[----:B------:R-:W-:-:S05]  /*0ac0*/  IADD3 R28, P2, PT, R28, 0x1, RZ ;  /* 0x000000011c1c7810 */ /* 0x000fca0007f5e0ff */
[----:B------:R-:W-:-:S06]  /*0ad0*/  IMAD.X R29, RZ, RZ, R29, P2 ;  /* 0x000000ffff1d7224 */ /* 0x000fcc00010e061d */
[----:B0-----:R-:W-:Y:S05]  /*0ae0*/  @!P0 BRA P1, `(.L_x_14) ;  /* 0xfffffffc00a08947 */ /* 0x001fea000083ffff */
.L_x_13:
[----:B------:R-:W-:Y:S05]  /*0af0*/  BSYNC.RECONVERGENT B0 ;  /* 0x0000000000007941 */ /* 0x000fea0003800200 */
.L_x_12:
[----:B------:R-:W-:Y:S01]  /*0b00*/  ISETP.GE.U32.AND P0, PT, R5, R6, PT ;  /* 0x000000060500720c */ /* 0x000fe20003f06070 */
[----:B------:R-:W-:Y:S03]  /*0b10*/  BSSY.RECONVERGENT B0, `(.L_x_15) ;  /* 0x00000c6000007945 */ /* 0x000fe60003800200 */
[----:B------:R-:W-:-:S13]  /*0b20*/  ISETP.GE.U32.AND.EX P0, PT, R2, R9, PT, P0 ;  /* 0x000000090200720c */ /* 0x000fda0003f06100 */
[----:B------:R-:W-:Y:S05]  /*0b30*/  @P0 BRA `(.L_x_16) ;  /* 0x0000000c000c0947 */ /* 0x000fea0003800000 */
[----:B------:R-:W-:Y:S01]  /*0b40*/  IADD3 R17, P0, PT, R5, R13, RZ ;  /* 0x0000000d05117210 */ /* 0x000fe20007f1e0ff */
[----:B------:R-:W-:Y:S03]  /*0b50*/  BSSY.RECONVERGENT B1, `(.L_x_17) ;  /* 0x000002a000017945 */ /* 0x000fe60003800200 */
[----:B------:R-:W-:Y:S01]  /*0b60*/  IADD3 R15, P1, PT, R17, -R8, RZ ;  /* 0x80000008110f7210 */ /* 0x000fe20007f3e0ff */
[----:B------:R-:W-:Y:S02]  /*0b70*/  IMAD.X R14, R2, 0x1, R10, P0 ;  /* 0x00000001020e7824 */ /* 0x000fe400000e060a */
[----:B------:R-:W-:Y:S01]  /*0b80*/  IMAD.IADD R17, R8, 0x1, -R17 ;  /* 0x0000000108117824 */ /* 0x000fe200078e0a11 */
[----:B------:R-:W-:Y:S01]  /*0b90*/  ISETP.GT.U32.AND P0, PT, R15, -0x4, PT ;  /* 0xfffffffc0f00780c */ /* 0x000fe20003f04070 */
[----:B------:R-:W-:-:S03]  /*0ba0*/  IMAD.X R14, R14, 0x1, ~R11, P1 ;  /* 0x000000010e0e7824 */ /* 0x000fc600008e0e0b */
[----:B------:R-:W-:Y:S02]  /*0bb0*/  LOP3.LUT P1, RZ, R17, 0x3, RZ, 0xc0, !PT ;  /* 0x0000000311ff7812 */ /* 0x000fe4000782c0ff */
[----:B------:R-:W-:-:S11]  /*0bc0*/  ISETP.GT.U32.AND.EX P0, PT, R14, -0x1, PT, P0 ;  /* 0xffffffff0e00780c */ /* 0x000fd60003f04100 */
[----:B------:R-:W-:Y:S05]  /*0bd0*/  @!P1 BRA `(.L_x_18) ;  /* 0x0000000000849947 */ /* 0x000fea0003800000 */
[----:B------:R-:W0:Y:S01]  /*0be0*/  LDCU.64 UR8, c[0x0][0x380] ;  /* 0x00007000ff0877ac */ /* 0x000e220008000a00 */
[C---:B------:R-:W-:Y:S01]  /*0bf0*/  IMAD.SHL.U32 R16, R28.reuse, 0x4, RZ ;  /* 0x000000041c107824 */ /* 0x040fe200078e00ff */
[----:B------:R-:W-:Y:S01]  /*0c00*/  LOP3.LUT R17, R17, 0x3, RZ, 0xc0, !PT ;  /* 0x0000000311117812 */ /* 0x000fe200078ec0ff */
[----:B------:R-:W-:Y:S01]  /*0c10*/  IMAD.MOV.U32 R20, RZ, RZ, RZ ;  /* 0x000000ffff147224 */ /* 0x000fe200078e00ff */
[----:B------:R-:W1:Y:S01]  /*0c20*/  LDCU.64 UR6, c[0x0][0x390] ;  /* 0x00007200ff0677ac */ /* 0x000e620008000a00 */
[----:B------:R-:W-:Y:S02]  /*0c30*/  SHF.L.U64.HI R14, R28, 0x2, R29 ;  /* 0x000000021c0e7819 */ /* 0x000fe4000001021d */
[----:B------:R-:W-:Y:S02]  /*0c40*/  LEA R16, P1, R23, R16, 0x2 ;  /* 0x0000001017107211 */ /* 0x000fe400078210ff */
[----:B------:R-:W-:Y:S02]  /*0c50*/  IADD3 R28, P3, PT, R17, R28, RZ ;  /* 0x0000001c111c7210 */ /* 0x000fe40007f7e0ff */
[----:B------:R-:W-:-:S03]  /*0c60*/  LEA.HI.X R27, R23, R14, RZ, 0x2, P1 ;  /* 0x0000000e171b7211 */ /* 0x000fc600008f14ff */
[----:B------:R-:W-:Y:S01]  /*0c70*/  IMAD.X R29, RZ, RZ, R29, P3 ;  /* 0x000000ffff1d7224 */ /* 0x000fe200018e061d */
[----:B0-----:R-:W-:-:S04]  /*0c80*/  LEA R18, P2, R5, UR8, 0x2 ;  /* 0x0000000805127c11 */ /* 0x001fc8000f8410ff */
[--C-:B------:R-:W-:Y:S02]  /*0c90*/  LEA.HI.X R25, R5, UR9, R2.reuse, 0x2, P2 ;  /* 0x0000000905197c11 */ /* 0x100fe400090f1402 */
[----:B------:R-:W-:Y:S02]  /*0ca0*/  IADD3 R5, P4, PT, R17, R5, RZ ;  /* 0x0000000511057210 */ /* 0x000fe40007f9e0ff */
[----:B-1----:R-:W-:Y:S02]  /*0cb0*/  IADD3 R16, P2, PT, R16, UR6, RZ ;  /* 0x0000000610107c10 */ /* 0x002fe4000ff5e0ff */
[----:B------:R-:W-:Y:S01]  /*0cc0*/  LEA R18, P1, R13, R18, 0x2 ;  /* 0x000000120d127211 */ /* 0x000fe200078210ff */
[----:B------:R-:W-:Y:S01]  /*0cd0*/  IMAD.X R2, RZ, RZ, R2, P4 ;  /* 0x000000ffff027224 */ /* 0x000fe200020e0602 */
[----:B------:R-:W-:Y:S02]  /*0ce0*/  IADD3.X R27, PT, PT, R27, UR7, RZ, P2, !PT ;  /* 0x000000071b1b7c10 */ /* 0x000fe400097fe4ff */
[----:B------:R-:W-:-:S09]  /*0cf0*/  LEA.HI.X R25, R13, R25, R10, 0x2, P1 ;  /* 0x000000190d197211 */ /* 0x000fd200008f140a */
.L_x_19:
[----:B0-----:R-:W-:Y:S02]  /*0d00*/  IMAD.MOV.U32 R14, RZ, RZ, R18 ;  /* 0x000000ffff0e7224 */ /* 0x001fe400078e0012 */
[----:B------:R-:W-:-:S05]  /*0d10*/  IMAD.MOV.U32 R15, RZ, RZ, R25 ;  /* 0x000000ffff0f7224 */ /* 0x000fca00078e0019 */
[----:B------:R0:W2:Y:S01]  /*0d20*/  LDG.E R19, desc[UR4][R14.64] ;  /* 0x000000040e137981 */ /* 0x0000a2000c1e1900 */
[----:B------:R-:W-:Y:S02]  /*0d30*/  IADD3 R17, P1, PT, R17, -0x1, RZ ;  /* 0xffffffff11117810 */ /* 0x000fe40007f3e0ff */
[----:B------:R-:W-:Y:S02]  /*0d40*/  IADD3 R18, P3, PT, R18, 0x4, RZ ;  /* 0x0000000412127810 */ /* 0x000fe40007f7e0ff */
[----:B------:R-:W-:Y:S02]  /*0d50*/  IADD3.X R20, PT, PT, R20, -0x1, RZ, P1, !PT ;  /* 0xffffffff14147810 */ /* 0x000fe40000ffe4ff */
[----:B------:R-:W-:Y:S01]  /*0d60*/  ISETP.NE.U32.AND P1, PT, R17, RZ, PT ;  /* 0x000000ff1100720c */ /* 0x000fe20003f25070 */
[----:B------:R-:W-:Y:S02]  /*0d70*/  IMAD.X R25, RZ, RZ, R25, P3 ;  /* 0x000000ffff197224 */ /* 0x000fe400018e0619 */
[----:B0-----:R-:W-:Y:S01]  /*0d80*/  IMAD.MOV.U32 R14, RZ, RZ, R16 ;  /* 0x000000ffff0e7224 */ /* 0x001fe200078e0010 */
[----:B------:R-:W-:Y:S01]  /*0d90*/  ISETP.NE.AND.EX P1, PT, R20, RZ, PT, P1 ;  /* 0x000000ff1400720c */ /* 0x000fe20003f25310 */
[----:B------:R-:W-:Y:S01]  /*0da0*/  IMAD.MOV.U32 R15, RZ, RZ, R27 ;  /* 0x000000ffff0f7224 */ /* 0x000fe200078e001b */
[----:B------:R-:W-:-:S05]  /*0db0*/  IADD3 R16, P2, PT, R16, 0x4, RZ ;  /* 0x0000000410107810 */ /* 0x000fca0007f5e0ff */
[----:B------:R-:W-:Y:S01]  /*0dc0*/  IMAD.X R27, RZ, RZ, R27, P2 ;  /* 0x000000ffff1b7224 */ /* 0x000fe200010e061b */
[----:B--2---:R0:W-:Y:S05]  /*0dd0*/  STG.E desc[UR4][R14.64], R19 ;  /* 0x000000130e007986 */ /* 0x0041ea000c101904 */
[----:B------:R-:W-:Y:S05]  /*0de0*/  @P1 BRA `(.L_x_19) ;  /* 0xfffffffc00c41947 */ /* 0x000fea000383ffff */
.L_x_18:
[----:B------:R-:W-:Y:S05]  /*0df0*/  BSYNC.RECONVERGENT B1 ;  /* 0x0000000000017941 */ /* 0x000fea0003800200 */
.L_x_17:
[----:B------:R-:W-:Y:S05]  /*0e00*/  @P0 BRA `(.L_x_16) ;  /* 0x0000000800580947 */ /* 0x000fea0003800000 */
[----:B------:R-:W0:Y:S01]  /*0e10*/  LDCU.64 UR6, c[0x0][0x380] ;  /* 0x00007000ff0677ac */ /* 0x000e220008000a00 */
[----:B------:R-:W-:-:S04]  /*0e20*/  ISETP.GE.U32.AND P1, PT, R5, R6, PT ;  /* 0x000000060500720c */ /* 0x000fc80003f26070 */
[----:B------:R-:W-:Y:S02]  /*0e30*/  ISETP.GE.U32.AND.EX P1, PT, R2, R9, PT, P1 ;  /* 0x000000090200720c */ /* 0x000fe40003f26110 */
[----:B0-----:R-:W-:-:S04]  /*0e40*/  LEA R14, P0, R5, UR6, 0x2 ;  /* 0x00000006050e7c11 */ /* 0x001fc8000f8010ff */
[----:B------:R-:W-:Y:S01]  /*0e50*/  LEA.HI.X R6, R5, UR7, R2, 0x2, P0 ;  /* 0x0000000705067c11 */ /* 0x000fe200080f1402 */
[----:B------:R-:W0:Y:S01]  /*0e60*/  LDCU.64 UR6, c[0x0][0x390] ;  /* 0x00007200ff0677ac */ /* 0x000e220008000a00 */
[----:B------:R-:W-:-:S04]  /*0e70*/  LEA R14, P0, R13, R14, 0x2 ;  /* 0x0000000e0d0e7211 */ /* 0x000fc800078010ff */
[----:B------:R-:W-:Y:S02]  /*0e80*/  LEA.HI.X R6, R13, R6, R10, 0x2, P0 ;  /* 0x000000060d067211 */ /* 0x000fe400000f140a */
[----:B------:R-:W-:-:S05]  /*0e90*/  IADD3 R16, P0, PT, R14, 0x8, RZ ;  /* 0x000000080e107810 */ /* 0x000fca0007f1e0ff */
[----:B------:R-:W-:-:S05]  /*0ea0*/  IMAD.X R17, RZ, RZ, R6, P0 ;  /* 0x000000ffff117224 */ /* 0x000fca00000e0606 */
[----:B------:R-:W2:Y:S01]  /*0eb0*/  @P1 LDG.E R9, desc[UR4][R16.64+-0x8] ;  /* 0xfffff80410091981 */ /* 0x000ea2000c1e1900 */
[----:B------:R-:W-:-:S05]  /*0ec0*/  IMAD.SHL.U32 R6, R28, 0x4, RZ ;  /* 0x000000041c067824 */ /* 0x000fca00078e00ff */
[C---:B------:R-:W-:Y:S02]  /*0ed0*/  LEA R14, P0, R23.reuse, R6, 0x2 ;  /* 0x00000006170e7211 */ /* 0x040fe400078010ff */
[----:B------:R-:W-:Y:S02]  /*0ee0*/  SHF.L.U64.HI R6, R28, 0x2, R29 ;  /* 0x000000021c067819 */ /* 0x000fe4000001021d */
[----:B0-----:R-:W-:Y:S02]  /*0ef0*/  IADD3 R14, P2, PT, R14, UR6, RZ ;  /* 0x000000060e0e7c10 */ /* 0x001fe4000ff5e0ff */
[----:B------:R-:W-:Y:S02]  /*0f00*/  LEA.HI.X R6, R23, R6, RZ, 0x2, P0 ;  /* 0x0000000617067211 */ /* 0x000fe400000f14ff */
[----:B------:R-:W-:-:S04]  /*0f10*/  IADD3 R14, P0, PT, R14, 0x8, RZ ;  /* 0x000000080e0e7810 */ /* 0x000fc80007f1e0ff */
[----:B------:R-:W-:-:S05]  /*0f20*/  IADD3.X R15, PT, PT, RZ, UR7, R6, P0, P2 ;  /* 0x00000007ff0f7c10 */ /* 0x000fca00087e4406 */
[----:B--2---:R0:W-:Y:S04]  /*0f30*/  @P1 STG.E desc[UR4][R14.64+-0x8], R9 ;  /* 0xfffff8090e001986 */ /* 0x0041e8000c101904 */
[----:B------:R-:W2:Y:S04]  /*0f40*/  @P1 LDG.E R25, desc[UR4][R16.64+-0x4] ;  /* 0xfffffc0410191981 */ /* 0x000ea8000c1e1900 */
[----:B--2---:R-:W-:Y:S04]  /*0f50*/  @P1 STG.E desc[UR4][R14.64+-0x4], R25 ;  /* 0xfffffc190e001986 */ /* 0x004fe8000c101904 */
[----:B------:R-:W2:Y:S01]  /*0f60*/  @P1 LDG.E R27, desc[UR4][R16.64] ;  /* 0x00000004101b1981 */ /* 0x000ea2000c1e1900 */
[----:B------:R-:W-:-:S02]  /*0f70*/  IADD3 R6, P2, PT, R8, -R13, RZ ;  /* 0x8000000d08067210 */ /* 0x000fc40007f5e0ff */
[----:B------:R-:W-:Y:S02]  /*0f80*/  @P1 IADD3 R5, P0, PT, R5, 0x4, RZ ;  /* 0x0000000405051810 */ /* 0x000fe40007f1e0ff */
[----:B------:R-:W-:Y:S01]  /*0f90*/  @P1 IADD3 R20, P3, PT, R16, 0x10, RZ ;  /* 0x0000001010141810 */ /* 0x000fe20007f7e0ff */
[----:B------:R-:W-:Y:S01]  /*0fa0*/  IMAD.X R19, R11, 0x1, ~R10, P2 ;  /* 0x000000010b137824 */ /* 0x000fe200010e0e0a */
[----:B------:R-:W-:Y:S01]  /*0fb0*/  IADD3 R22, P4, PT, -R5, R6, RZ ;  /* 0x0000000605167210 */ /* 0x000fe20007f9e1ff */
[----:B------:R-:W-:Y:S01]  /*0fc0*/  @P1 IMAD.X R2, RZ, RZ, R2, P0 ;  /* 0x000000ffff021224 */ /* 0x000fe200000e0602 */
[----:B------:R-:W-:Y:S02]  /*0fd0*/  ISETP.GT.U32.AND P2, PT, R6, R5, PT ;  /* 0x000000050600720c */ /* 0x000fe40003f44070 */
[----:B------:R-:W-:Y:S02]  /*0fe0*/  ISETP.LE.U32.AND P0, PT, R22, 0xc, PT ;  /* 0x0000000c1600780c */ /* 0x000fe40003f03070 */
[----:B------:R-:W-:Y:S01]  /*0ff0*/  ISETP.GT.U32.AND.EX P2, PT, R19, R2, PT, P2 ;  /* 0x000000021300720c */ /* 0x000fe20003f44120 */
[----:B0-----:R-:W-:Y:S01]  /*1000*/  @P1 IMAD.X R9, RZ, RZ, R17, P3 ;  /* 0x000000ffff091224 */ /* 0x001fe200018e0611 */
[----:B--2---:R-:W-:Y:S04]  /*1010*/  @P1 STG.E desc[UR4][R14.64], R27 ;  /* 0x0000001b0e001986 */ /* 0x004fe8000c101904 */
[----:B------:R0:W2:Y:S01]  /*1020*/  @P1 LDG.E R18, desc[UR4][R16.64+0x4] ;  /* 0x0000040410121981 */ /* 0x0000a2000c1e1900 */
[----:B------:R-:W-:Y:S01]  /*1030*/  BSSY.RECONVERGENT B1, `(.L_x_20) ;  /* 0x0000040000017945 */ /* 0x000fe20003800200 */
[----:B0-----:R-:W-:-:S02]  /*1040*/  @P1 IMAD.MOV.U32 R16, RZ, RZ, R20 ;  /* 0x000000ffff101224 */ /* 0x001fc400078e0014 */
[----:B------:R-:W-:Y:S02]  /*1050*/  IMAD.X R20, R19, 0x1, ~R2, P4 ;  /* 0x0000000113147824 */ /* 0x000fe400020e0e02 */
[----:B------:R-:W-:Y:S01]  /*1060*/  @P1 IMAD.MOV.U32 R17, RZ, RZ, R9 ;  /* 0x000000ffff111224 */ /* 0x000fe200078e0009 */
[----:B------:R-:W-:Y:S02]  /*1070*/  @P1 IADD3 R9, P3, PT, R14, 0x10, RZ ;  /* 0x000000100e091810 */ /* 0x000fe40007f7e0ff */
[----:B------:R-:W-:Y:S02]  /*1080*/  ISETP.LE.U32.OR.EX P2, PT, R20, RZ, !P2, P0 ;  /* 0x000000ff1400720c */ /* 0x000fe40005743500 */
[----:B------:R-:W-:Y:S01]  /*1090*/  PLOP3.LUT P0, PT, P1, PT, PT, 0x8, 0x80 ;  /* 0x000000000080781c */ /* 0x000fe20000f0e170 */
[----:B------:R-:W-:Y:S01]  /*10a0*/  @P1 IMAD.X R20, RZ, RZ, R15, P3 ;  /* 0x000000ffff141224 */ /* 0x000fe200018e060f */
[----:B------:R-:W-:-:S05]  /*10b0*/  @P1 IADD3 R28, P3, PT, R28, 0x4, RZ ;  /* 0x000000041c1c1810 */ /* 0x000fca0007f7e0ff */
[----:B------:R-:W-:Y:S01]  /*10c0*/  @P1 IMAD.X R29, RZ, RZ, R29, P3 ;  /* 0x000000ffff1d1224 */ /* 0x000fe200018e061d */
[----:B--2---:R0:W-:Y:S02]  /*10d0*/  @P1 STG.E desc[UR4][R14.64+0x4], R18 ;  /* 0x000004120e001986 */ /* 0x0041e4000c101904 */
[----:B0-----:R-:W-:Y:S02]  /*10e0*/  @P1 IMAD.MOV.U32 R14, RZ, RZ, R9 ;  /* 0x000000ffff0e1224 */ /* 0x001fe400078e0009 */
[----:B------:R-:W-:Y:S01]  /*10f0*/  @P1 IMAD.MOV.U32 R15, RZ, RZ, R20 ;  /* 0x000000ffff0f1224 */ /* 0x000fe200078e0014 */
[----:B------:R-:W-:Y:S06]  /*1100*/  @P2 BRA `(.L_x_21) ;  /* 0x0000000000c82947 */ /* 0x000fec0003800000 */
[----:B------:R-:W-:Y:S02]  /*1110*/  IADD3 R18, P1, PT, R6, -0xc, RZ ;  /* 0xfffffff406127810 */ /* 0x000fe40007f3e0ff */
[----:B------:R-:W-:Y:S02]  /*1120*/  PLOP3.LUT P0, PT, PT, PT, PT, 0x8, 0x80 ;  /* 0x000000000080781c */ /* 0x000fe40003f0e170 */
[----:B------:R-:W-:-:S11]  /*1130*/  IADD3.X R9, PT, PT, R19, -0x1, RZ, P1, !PT ;  /* 0xffffffff13097810 */ /* 0x000fd60000ffe4ff */
.L_x_22:
[----:B------:R-:W2:Y:S04]  /*1140*/  LDG.E R25, desc[UR4][R16.64+-0x8] ;  /* 0xfffff80410197981 */ /* 0x000ea8000c1e1900 */
[----:B--2---:R0:W-:Y:S04]  /*1150*/  STG.E desc[UR4][R14.64+-0x8], R25 ;  /* 0xfffff8190e007986 */ /* 0x0041e8000c101904 */
[----:B------:R-:W2:Y:S04]  /*1160*/  LDG.E R27, desc[UR4][R16.64+-0x4] ;  /* 0xfffffc04101b7981 */ /* 0x000ea8000c1e1900 */
[----:B--2---:R1:W-:Y:S04]  /*1170*/  STG.E desc[UR4][R14.64+-0x4], R27 ;  /* 0xfffffc1b0e007986 */ /* 0x0043e8000c101904 */
[----:B------:R-:W2:Y:S04]  /*1180*/  LDG.E R20, desc[UR4][R16.64] ;  /* 0x0000000410147981 */ /* 0x000ea8000c1e1900 */
[----:B--2---:R2:W-:Y:S04]  /*1190*/  STG.E desc[UR4][R14.64], R20 ;  /* 0x000000140e007986 */ /* 0x0045e8000c101904 */
[----:B------:R-:W3:Y:S04]  /*11a0*/  LDG.E R22, desc[UR4][R16.64+0x4] ;  /* 0x0000040410167981 */ /* 0x000ee8000c1e1900 */
[----:B---3--:R3:W-:Y:S04]  /*11b0*/  STG.E desc[UR4][R14.64+0x4], R22 ;  /* 0x000004160e007986 */ /* 0x0087e8000c101904 */
[----:B------:R-:W4:Y:S04]  /*11c0*/  LDG.E R24, desc[UR4][R16.64+0x8] ;  /* 0x0000080410187981 */ /* 0x000f28000c1e1900 */
[----:B----4-:R4:W-:Y:S04]  /*11d0*/  STG.E desc[UR4][R14.64+0x8], R24 ;  /* 0x000008180e007986 */ /* 0x0109e8000c101904 */
[----:B------:R-:W5:Y:S04]  /*11e0*/  LDG.E R26, desc[UR4][R16.64+0xc] ;  /* 0x00000c04101a7981 */ /* 0x000f68000c1e1900 */
[----:B-----5:R5:W-:Y:S04]  /*11f0*/  STG.E desc[UR4][R14.64+0xc], R26 ;  /* 0x00000c1a0e007986 */ /* 0x020be8000c101904 */
[----:B0-----:R-:W2:Y:S04]  /*1200*/  LDG.E R25, desc[UR4][R16.64+0x10] ;  /* 0x0000100410197981 */ /* 0x001ea8000c1e1900 */
[----:B--2---:R0:W-:Y:S04]  /*1210*/  STG.E desc[UR4][R14.64+0x10], R25 ;  /* 0x000010190e007986 */ /* 0x0041e8000c101904 */
[----:B-1----:R-:W2:Y:S04]  /*1220*/  LDG.E R27, desc[UR4][R16.64+0x14] ;  /* 0x00001404101b7981 */ /* 0x002ea8000c1e1900 */
[----:B--2---:R1:W-:Y:S04]  /*1230*/  STG.E desc[UR4][R14.64+0x14], R27 ;  /* 0x0000141b0e007986 */ /* 0x0043e8000c101904 */
[----:B------:R-:W2:Y:S04]  /*1240*/  LDG.E R20, desc[UR4][R16.64+0x18] ;  /* 0x0000180410147981 */ /* 0x000ea8000c1e1900 */
[----:B--2---:R2:W-:Y:S04]  /*1250*/  STG.E desc[UR4][R14.64+0x18], R20 ;  /* 0x000018140e007986 */ /* 0x0045e8000c101904 */
[----:B---3--:R-:W3:Y:S04]  /*1260*/  LDG.E R22, desc[UR4][R16.64+0x1c] ;  /* 0x00001c0410167981 */ /* 0x008ee8000c1e1900 */
[----:B---3--:R3:W-:Y:S04]  /*1270*/  STG.E desc[UR4][R14.64+0x1c], R22 ;  /* 0x00001c160e007986 */ /* 0x0087e8000c101904 */
[----:B----4-:R-:W4:Y:S04]  /*1280*/  LDG.E R24, desc[UR4][R16.64+0x20] ;  /* 0x0000200410187981 */ /* 0x010f28000c1e1900 */
[----:B----4-:R-:W-:Y:S04]  /*1290*/  STG.E desc[UR4][R14.64+0x20], R24 ;  /* 0x000020180e007986 */ /* 0x010fe8000c101904 */
[----:B-----5:R-:W4:Y:S04]  /*12a0*/  LDG.E R26, desc[UR4][R16.64+0x24] ;  /* 0x00002404101a7981 */ /* 0x020f28000c1e1900 */
[----:B----4-:R4:W-:Y:S04]  /*12b0*/  STG.E desc[UR4][R14.64+0x24], R26 ;  /* 0x0000241a0e007986 */ /* 0x0109e8000c101904 */
[----:B0-----:R-:W5:Y:S04]  /*12c0*/  LDG.E R25, desc[UR4][R16.64+0x28] ;  /* 0x0000280410197981 */ /* 0x001f68000c1e1900 */
[----:B-----5:R-:W-:Y:S04]  /*12d0*/  STG.E desc[UR4][R14.64+0x28], R25 ;  /* 0x000028190e007986 */ /* 0x020fe8000c101904 */
[----:B-1----:R-:W5:Y:S04]  /*12e0*/  LDG.E R27, desc[UR4][R16.64+0x2c] ;  /* 0x00002c04101b7981 */ /* 0x002f68000c1e1900 */
[----:B-----5:R0:W-:Y:S04]  /*12f0*/  STG.E desc[UR4][R14.64+0x2c], R27 ;  /* 0x00002c1b0e007986 */ /* 0x0201e8000c101904 */
[----:B--2---:R-:W2:Y:S01]  /*1300*/  LDG.E R20, desc[UR4][R16.64+0x30] ;  /* 0x0000300410147981 */ /* 0x004ea2000c1e1900 */
[----:B------:R-:W-:-:S05]  /*1310*/  IADD3 R5, P1, PT, R5, 0x10, RZ ;  /* 0x0000001005057810 */ /* 0x000fca0007f3e0ff */
[----:B------:R-:W-:Y:S01]  /*1320*/  IMAD.X R2, RZ, RZ, R2, P1 ;  /* 0x000000ffff027224 */ /* 0x000fe200008e0602 */
[----:B------:R-:W-:-:S04]  /*1330*/  ISETP.GE.U32.AND P1, PT, R5, R18, PT ;  /* 0x000000120500720c */ /* 0x000fc80003f26070 */
[----:B------:R-:W-:Y:S01]  /*1340*/  ISETP.GE.U32.AND.EX P1, PT, R2, R9, PT, P1 ;  /* 0x000000090200720c */ /* 0x000fe20003f26110 */
[----:B--2---:R-:W-:Y:S04]  /*1350*/  STG.E desc[UR4][R14.64+0x30], R20 ;  /* 0x000030140e007986 */ /* 0x004fe8000c101904 */
[----:B---3--:R1:W2:Y:S01]  /*1360*/  LDG.E R22, desc[UR4][R16.64+0x34] ;  /* 0x0000340410167981 */ /* 0x0082a2000c1e1900 */
[----:B----4-:R-:W-:Y:S02]  /*1370*/  IADD3 R26, P3, PT, R16, 0x40, RZ ;  /* 0x00000040101a7810 */ /* 0x010fe40007f7e0ff */
[----:B------:R-:W-:Y:S02]  /*1380*/  IADD3 R24, P4, PT, R14, 0x40, RZ ;  /* 0x000000400e187810 */ /* 0x000fe40007f9e0ff */
[----:B------:R-:W-:Y:S01]  /*1390*/  IADD3 R28, P2, PT, R28, 0x10, RZ ;  /* 0x000000101c1c7810 */ /* 0x000fe20007f5e0ff */
[----:B0-----:R-:W-:-:S02]  /*13a0*/  IMAD.X R27, RZ, RZ, R17, P3 ;  /* 0x000000ffff1b7224 */ /* 0x001fc400018e0611 */
[----:B------:R-:W-:Y:S02]  /*13b0*/  IMAD.X R25, RZ, RZ, R15, P4 ;  /* 0x000000ffff197224 */ /* 0x000fe400020e060f */
[----:B------:R-:W-:Y:S02]  /*13c0*/  IMAD.X R29, RZ, RZ, R29, P2 ;  /* 0x000000ffff1d7224 */ /* 0x000fe400010e061d */
[----:B-1----:R-:W-:Y:S02]  /*13d0*/  IMAD.MOV.U32 R16, RZ, RZ, R26 ;  /* 0x000000ffff107224 */ /* 0x002fe400078e001a */
[----:B------:R-:W-:Y:S01]  /*13e0*/  IMAD.MOV.U32 R17, RZ, RZ, R27 ;  /* 0x000000ffff117224 */ /* 0x000fe200078e001b */
[----:B--2---:R0:W-:Y:S02]  /*13f0*/  STG.E desc[UR4][R14.64+0x34], R22 ;  /* 0x000034160e007986 */ /* 0x0041e4000c101904 */
[----:B0-----:R-:W-:Y:S02]  /*1400*/  IMAD.MOV.U32 R14, RZ, RZ, R24 ;  /* 0x000000ffff0e7224 */ /* 0x001fe400078e0018 */
[----:B------:R-:W-:Y:S01]  /*1410*/  IMAD.MOV.U32 R15, RZ, RZ, R25 ;  /* 0x000000ffff0f7224 */ /* 0x000fe200078e0019 */
[----:B------:R-:W-:Y:S06]  /*1420*/  @!P1 BRA `(.L_x_22) ;  /* 0xfffffffc00449947 */ /* 0x000fec000383ffff */
.L_x_21:
[----:B------:R-:W-:Y:S05]  /*1430*/  BSYNC.RECONVERGENT B1 ;  /* 0x0000000000017941 */ /* 0x000fea0003800200 */
.L_x_20:
[----:B------:R-:W-:Y:S01]  /*1440*/  IADD3 R9, P3, PT, -R5, R6, RZ ;  /* 0x0000000605097210 */ /* 0x000fe20007f7e1ff */
[----:B------:R-:W-:Y:S01]  /*1450*/  BSSY.RECONVERGENT B1, `(.L_x_23) ;  /* 0x0000024000017945 */ /* 0x000fe20003800200 */
[----:B------:R-:W-:Y:S02]  /*1460*/  ISETP.GT.U32.AND P2, PT, R6, R5, PT ;  /* 0x000000050600720c */ /* 0x000fe40003f44070 */
[----:B------:R-:W-:Y:S01]  /*1470*/  ISETP.LE.U32.AND P1, PT, R9, 0x4, PT ;  /* 0x000000040900780c */ /* 0x000fe20003f23070 */
[C---:B------:R-:W-:Y:S01]  /*1480*/  IMAD.X R9, R19.reuse, 0x1, ~R2, P3 ;  /* 0x0000000113097824 */ /* 0x040fe200018e0e02 */
[----:B------:R-:W-:-:S04]  /*1490*/  ISETP.GT.U32.AND.EX P2, PT, R19, R2, PT, P2 ;  /* 0x000000021300720c */ /* 0x000fc80003f44120 */
[----:B------:R-:W-:-:S13]  /*14a0*/  ISETP.LE.U32.OR.EX P1, PT, R9, RZ, !P2, P1 ;  /* 0x000000ff0900720c */ /* 0x000fda0005723510 */
[----:B------:R-:W-:Y:S05]  /*14b0*/  @P1 BRA `(.L_x_24) ;  /* 0x0000000000741947 */ /* 0x000fea0003800000 */
[----:B------:R-:W2:Y:S04]  /*14c0*/  LDG.E R9, desc[UR4][R16.64+-0x8] ;  /* 0xfffff80410097981 */ /* 0x000ea8000c1e1900 */
[----:B--2---:R0:W-:Y:S04]  /*14d0*/  STG.E desc[UR4][R14.64+-0x8], R9 ;  /* 0xfffff8090e007986 */ /* 0x0041e8000c101904 */
[----:B------:R-:W2:Y:S04]  /*14e0*/  LDG.E R25, desc[UR4][R16.64+-0x4] ;  /* 0xfffffc0410197981 */ /* 0x000ea8000c1e1900 */
[----:B--2---:R-:W-:Y:S04]  /*14f0*/  STG.E desc[UR4][R14.64+-0x4], R25 ;  /* 0xfffffc190e007986 */ /* 0x004fe8000c101904 */
[----:B------:R-:W2:Y:S04]  /*1500*/  LDG.E R27, desc[UR4][R16.64] ;  /* 0x00000004101b7981 */ /* 0x000ea8000c1e1900 */
[----:B--2---:R-:W-:Y:S04]  /*1510*/  STG.E desc[UR4][R14.64], R27 ;  /* 0x0000001b0e007986 */ /* 0x004fe8000c101904 */
[----:B------:R-:W2:Y:S04]  /*1520*/  LDG.E R18, desc[UR4][R16.64+0x4] ;  /* 0x0000040410127981 */ /* 0x000ea8000c1e1900 */
[----:B--2---:R1:W-:Y:S04]  /*1530*/  STG.E desc[UR4][R14.64+0x4], R18 ;  /* 0x000004120e007986 */ /* 0x0043e8000c101904 */
[----:B------:R-:W2:Y:S04]  /*1540*/  LDG.E R20, desc[UR4][R16.64+0x8] ;  /* 0x0000080410147981 */ /* 0x000ea8000c1e1900 */
[----:B--2---:R2:W-:Y:S04]  /*1550*/  STG.E desc[UR4][R14.64+0x8], R20 ;  /* 0x000008140e007986 */ /* 0x0045e8000c101904 */
[----:B------:R-:W3:Y:S04]  /*1560*/  LDG.E R22, desc[UR4][R16.64+0xc] ;  /* 0x00000c0410167981 */ /* 0x000ee8000c1e1900 */
[----:B---3--:R-:W-:Y:S04]  /*1570*/  STG.E desc[UR4][R14.64+0xc], R22 ;  /* 0x00000c160e007986 */ /* 0x008fe8000c101904 */
[----:B0-----:R-:W3:Y:S01]  /*1580*/  LDG.E R9, desc[UR4][R16.64+0x10] ;  /* 0x0000100410097981 */ /* 0x001ee2000c1e1900 */
[----:B------:R-:W-:-:S02]  /*1590*/  IADD3 R24, P3, PT, R16, 0x20, RZ ;  /* 0x0000002010187810 */ /* 0x000fc40007f7e0ff */
[----:B-1----:R-:W-:Y:S01]  /*15a0*/  IADD3 R18, P4, PT, R14, 0x20, RZ ;  /* 0x000000200e127810 */ /* 0x002fe20007f9e0ff */
[----:B---3--:R-:W-:Y:S04]  /*15b0*/  STG.E desc[UR4][R14.64+0x10], R9 ;  /* 0x000010090e007986 */ /* 0x008fe8000c101904 */
[----:B------:R0:W3:Y:S01]  /*15c0*/  LDG.E R25, desc[UR4][R16.64+0x14] ;  /* 0x0000140410197981 */ /* 0x0000e2000c1e1900 */
[----:B------:R-:W-:Y:S01]  /*15d0*/  IADD3 R5, P1, PT, R5, 0x8, RZ ;  /* 0x0000000805057810 */ /* 0x000fe20007f3e0ff */
[----:B--2---:R-:W-:Y:S01]  /*15e0*/  IMAD.X R20, RZ, RZ, R17, P3 ;  /* 0x000000ffff147224 */ /* 0x004fe200018e0611 */
[----:B------:R-:W-:Y:S01]  /*15f0*/  IADD3 R28, P2, PT, R28, 0x8, RZ ;  /* 0x000000081c1c7810 */ /* 0x000fe20007f5e0ff */
[----:B------:R-:W-:Y:S01]  /*1600*/  IMAD.X R27, RZ, RZ, R15, P4 ;  /* 0x000000ffff1b7224 */ /* 0x000fe200020e060f */
[----:B------:R-:W-:Y:S01]  /*1610*/  PLOP3.LUT P0, PT, PT, PT, PT, 0x8, 0x80 ;  /* 0x000000000080781c */ /* 0x000fe20003f0e170 */
[----:B------:R-:W-:-:S02]  /*1620*/  IMAD.X R2, RZ, RZ, R2, P1 ;  /* 0x000000ffff027224 */ /* 0x000fc400008e0602 */
[----:B------:R-:W-:Y:S02]  /*1630*/  IMAD.X R29, RZ, RZ, R29, P2 ;  /* 0x000000ffff1d7224 */ /* 0x000fe400010e061d */
[----:B0-----:R-:W-:Y:S02]  /*1640*/  IMAD.MOV.U32 R16, RZ, RZ, R24 ;  /* 0x000000ffff107224 */ /* 0x001fe400078e0018 */
[----:B------:R-:W-:Y:S01]  /*1650*/  IMAD.MOV.U32 R17, RZ, RZ, R20 ;  /* 0x000000ffff117224 */ /* 0x000fe200078e0014 */
[----:B---3--:R0:W-:Y:S02]  /*1660*/  STG.E desc[UR4][R14.64+0x14], R25 ;  /* 0x000014190e007986 */ /* 0x0081e4000c101904 */
[----:B0-----:R-:W-:Y:S02]  /*1670*/  IMAD.MOV.U32 R14, RZ, RZ, R18 ;  /* 0x000000ffff0e7224 */ /* 0x001fe400078e0012 */
[----:B------:R-:W-:-:S07]  /*1680*/  IMAD.MOV.U32 R15, RZ, RZ, R27 ;  /* 0x000000ffff0f7224 */ /* 0x000fce00078e001b */
.L_x_24:
[----:B------:R-:W-:Y:S05]  /*1690*/  BSYNC.RECONVERGENT B1 ;  /* 0x0000000000017941 */ /* 0x000fea0003800200 */
.L_x_23:
[----:B------:R-:W-:-:S04]  /*16a0*/  ISETP.LT.U32.AND P1, PT, R5, R6, PT ;  /* 0x000000060500720c */ /* 0x000fc80003f21070 */
[----:B------:R-:W-:-:S13]  /*16b0*/  ISETP.LT.U32.OR.EX P0, PT, R2, R19, P0, P1 ;  /* 0x000000130200720c */ /* 0x000fda0000701510 */
[----:B------:R-:W-:Y:S05]  /*16c0*/  @!P0 BRA `(.L_x_16) ;  /* 0x0000000000288947 */ /* 0x000fea0003800000 */
[----:B------:R-:W2:Y:S04]  /*16d0*/  LDG.E R5, desc[UR4][R16.64+-0x8] ;  /* 0xfffff80410057981 */ /* 0x000ea8000c1e1900 */
[----:B--2---:R1:W-:Y:S04]  /*16e0*/  STG.E desc[UR4][R14.64+-0x8], R5 ;  /* 0xfffff8050e007986 */ /* 0x0043e8000c101904 */
[----:B------:R-:W2:Y:S04]  /*16f0*/  LDG.E R9, desc[UR4][R16.64+-0x4] ;  /* 0xfffffc0410097981 */ /* 0x000ea8000c1e1900 */
[----:B--2---:R1:W-:Y:S04]  /*1700*/  STG.E desc[UR4][R14.64+-0x4], R9 ;  /* 0xfffffc090e007986 */ /* 0x0043e8000c101904 */
[----:B------:R-:W2:Y:S04]  /*1710*/  LDG.E R19, desc[UR4][R16.64] ;  /* 0x0000000410137981 */ /* 0x000ea8000c1e1900 */
[----:B--2---:R1:W-:Y:S04]  /*1720*/  STG.E desc[UR4][R14.64], R19 ;  /* 0x000000130e007986 */ /* 0x0043e8000c101904 */
[----:B------:R-:W2:Y:S01]  /*1730*/  LDG.E R25, desc[UR4][R16.64+0x4] ;  /* 0x0000040410197981 */ /* 0x000ea2000c1e1900 */
[----:B------:R-:W-:-:S05]  /*1740*/  IADD3 R28, P0, PT, R28, 0x4, RZ ;  /* 0x000000041c1c7810 */ /* 0x000fca0007f1e0ff */
[----:B------:R-:W-:Y:S01]  /*1750*/  IMAD.X R29, RZ, RZ, R29, P0 ;  /* 0x000000ffff1d7224 */ /* 0x000fe200000e061d */
[----:B--2---:R1:W-:Y:S07]  /*1760*/  STG.E desc[UR4][R14.64+0x4], R25 ;  /* 0x000004190e007986 */ /* 0x0043ee000c101904 */
.L_x_16:
[----:B------:R-:W-:Y:S05]  /*1770*/  BSYNC.RECONVERGENT B0 ;  /* 0x0000000000007941 */ /* 0x000fea0003800200 */
.L_x_15:
[----:B------:R-:W-:-:S04]  /*1780*/  ISETP.GE.U32.AND P0, PT, R3, R4, PT ;  /* 0x000000040300720c */ /* 0x000fc80003f06070 */
[----:B------:R-:W-:-:S13]  /*1790*/  ISETP.GE.U32.AND.EX P0, PT, R0, R7, PT, P0 ;  /* 0x000000070000720c */ /* 0x000fda0003f06100 */
[----:B------:R-:W-:Y:S05]  /*17a0*/  @P0 EXIT ;  /* 0x000000000000094d */ /* 0x000fea0003800000 */
[----:B------:R-:W-:Y:S01]  /*17b0*/  LOP3.LUT R21, R21, 0xfffffffe, RZ, 0xc0, !PT ;  /* 0xfffffffe15157812 */ /* 0x000fe200078ec0ff */
[----:B------:R-:W-:Y:S03]  /*17c0*/  BSSY.RECONVERGENT B0, `(.L_x_25) ;  /* 0x000002e000007945 */ /* 0x000fe60003800200 */
[----:B------:R-:W-:-:S04]  /*17d0*/  IADD3 R8, P0, P1, R21, -R3, -R8 ;  /* 0x8000000315087210 */ /* 0x000fc8000791e808 */
[C---:B------:R-:W-:Y:S02]  /*17e0*/  IADD3 R2, P2, PT, R8.reuse, 0x3, RZ ;  /* 0x0000000308027810 */ /* 0x040fe40007f5e0ff */
[----:B------:R-:W-:Y:S02]  /*17f0*/  LOP3.LUT R8, R8, 0x3, RZ, 0xc0, !PT ;  /* 0x0000000308087812 */ /* 0x000fe400078ec0ff */
[----:B------:R-:W-:Y:S02]  /*1800*/  IADD3.X R11, PT, PT, R12, ~R0, ~R11, P0, P1 ;  /* 0x800000000c0b7210 */ /* 0x000fe400007e2c0b */
[----:B------:R-:W-:Y:S02]  /*1810*/  ISETP.NE.U32.AND P1, PT, R8, RZ, PT ;  /* 0x000000ff0800720c */ /* 0x000fe40003f25070 */
[----:B------:R-:W-:Y:S01]  /*1820*/  ISETP.GE.U32.AND P0, PT, R2, 0x3, PT ;  /* 0x000000030200780c */ /* 0x000fe20003f06070 */
[----:B------:R-:W-:Y:S01]  /*1830*/  IMAD.X R11, RZ, RZ, R11, P2 ;  /* 0x000000ffff0b7224 */ /* 0x000fe200010e060b */
[----:B------:R-:W-:-:S04]  /*1840*/  ISETP.NE.AND.EX P1, PT, RZ, RZ, PT, P1 ;  /* 0x000000ffff00720c */ /* 0x000fc80003f25310 */
[----:B------:R-:W-:-:S09]  /*1850*/  ISETP.GE.U32.AND.EX P0, PT, R11, RZ, PT, P0 ;  /* 0x000000ff0b00720c */ /* 0x000fd20003f06100 */
[----:B------:R-:W-:Y:S05]  /*1860*/  @!P1 BRA `(.L_x_26) ;  /* 0x00000000008c9947 */ /* 0x000fea0003800000 */
[----:B------:R-:W2:Y:S01]  /*1870*/  LDCU.64 UR6, c[0x0][0x390] ;  /* 0x00007200ff0677ac */ /* 0x000ea20008000a00 */
[----:B------:R-:W-:Y:S01]  /*1880*/  IMAD.SHL.U32 R2, R23, 0x4, RZ ;  /* 0x0000000417027824 */ /* 0x000fe200078e00ff */
[----:B-1----:R-:W-:Y:S01]  /*1890*/  SHF.R.U32.HI R5, RZ, 0x1e, R23 ;  /* 0x0000001eff057819 */ /* 0x002fe20000011617 */
[C---:B------:R-:W-:Y:S01]  /*18a0*/  IMAD.SHL.U32 R11, R13.reuse, 0x4, RZ ;  /* 0x000000040d0b7824 */ /* 0x040fe200078e00ff */
[----:B------:R-:W1:Y:S01]  /*18b0*/  LDCU.64 UR8, c[0x0][0x388] ;  /* 0x00007100ff0877ac */ /* 0x000e620008000a00 */
[----:B------:R-:W-:Y:S02]  /*18c0*/  SHF.L.U64.HI R12, R13, 0x2, R10 ;  /* 0x000000020d0c7819 */ /* 0x000fe4000001020a */
[-C--:B------:R-:W-:Y:S02]  /*18d0*/  LEA R6, P4, R3, R2.reuse, 0x2 ;  /* 0x0000000203067211 */ /* 0x080fe400078810ff */
[----:B------:R-:W-:-:S04]  /*18e0*/  LEA R2, P3, R28, R2, 0x2 ;  /* 0x000000021c027211 */ /* 0x000fc800078610ff */
[-CC-:B0-----:R-:W-:Y:S02]  /*18f0*/  LEA.HI.X R15, R28, R5.reuse, R29.reuse, 0x2, P3 ;  /* 0x000000051c0f7211 */ /* 0x181fe400018f141d */
[----:B------:R-:W-:Y:S02]  /*1900*/  LEA.HI.X R5, R3, R5, R0, 0x2, P4 ;  /* 0x0000000503057211 */ /* 0x000fe400020f1400 */
[----:B------:R-:W-:Y:S02]  /*1910*/  IADD3 R28, P4, PT, R8, R28, RZ ;  /* 0x0000001c081c7210 */ /* 0x000fe40007f9e0ff */
[----:B--2---:R-:W-:Y:S02]  /*1920*/  IADD3 R14, P3, PT, R2, UR6, RZ ;  /* 0x00000006020e7c10 */ /* 0x004fe4000ff7e0ff */
[----:B------:R-:W-:Y:S01]  /*1930*/  IADD3 R3, P5, PT, R8, R3, RZ ;  /* 0x0000000308037210 */ /* 0x000fe20007fbe0ff */
[----:B------:R-:W-:Y:S01]  /*1940*/  IMAD.X R29, RZ, RZ, R29, P4 ;  /* 0x000000ffff1d7224 */ /* 0x000fe200020e061d */
[----:B------:R-:W-:-:S02]  /*1950*/  IADD3 R2, P6, PT, RZ, -R8, RZ ;  /* 0x80000008ff027210 */ /* 0x000fc40007fde0ff */
[----:B-1----:R-:W-:Y:S01]  /*1960*/  IADD3 R11, P2, P1, -R11, UR8, R6 ;  /* 0x000000080b0b7c10 */ /* 0x002fe2000f95e106 */
[----:B------:R-:W-:Y:S01]  /*1970*/  IMAD.X R0, RZ, RZ, R0, P5 ;  /* 0x000000ffff007224 */ /* 0x000fe200028e0600 */
[----:B------:R-:W-:Y:S01]  /*1980*/  IADD3.X R15, PT, PT, R15, UR7, RZ, P3, !PT ;  /* 0x000000070f0f7c10 */ /* 0x000fe20009ffe4ff */
[----:B------:R-:W-:Y:S01]  /*1990*/  IMAD.X R6, RZ, RZ, -0x1, P6 ;  /* 0xffffffffff067424 */ /* 0x000fe200030e06ff */
[----:B------:R-:W-:-:S09]  /*19a0*/  IADD3.X R12, PT, PT, ~R12, UR9, R5, P2, P1 ;  /* 0x000000090c0c7c10 */ /* 0x000fd200097e2505 */
.L_x_27:
[----:B--2---:R-:W-:Y:S02]  /*19b0*/  IMAD.MOV.U32 R8, RZ, RZ, R11 ;  /* 0x000000ffff087224 */ /* 0x004fe400078e000b */
[----:B------:R-:W-:-:S05]  /*19c0*/  IMAD.MOV.U32 R9, RZ, RZ, R12 ;  /* 0x000000ffff097224 */ /* 0x000fca00078e000c */
[----:B------:R0:W2:Y:S01]  /*19d0*/  LDG.E R5, desc[UR4][R8.64] ;  /* 0x0000000408057981 */ /* 0x0000a2000c1e1900 */
[----:B------:R-:W-:Y:S02]  /*19e0*/  IADD3 R2, P1, PT, R2, 0x1, RZ ;  /* 0x0000000102027810 */ /* 0x000fe40007f3e0ff */
[----:B------:R-:W-:-:S03]  /*19f0*/  IADD3 R11, P3, PT, R11, 0x4, RZ ;  /* 0x000000040b0b7810 */ /* 0x000fc60007f7e0ff */
[----:B------:R-:W-:Y:S01]  /*1a00*/  IMAD.X R6, RZ, RZ, R6, P1 ;  /* 0x000000ffff067224 */ /* 0x000fe200008e0606 */
        /* <DEDUP_REMOVED lines=9> */
.L_x_26:
[----:B------:R-:W-:Y:S05]  /*1aa0*/  BSYNC.RECONVERGENT B0 ;  /* 0x0000000000007941 */ /* 0x000fea0003800200 */
.L_x_25:
[----:B------:R-:W-:Y:S05]  /*1ab0*/  @!P0 EXIT ;  /* 0x000000000000894d */ /* 0x000fea0003800000 */
[----:B------:R-:W3:Y:S01]  /*1ac0*/  LDCU.64 UR6, c[0x0][0x388] ;  /* 0x00007100ff0677ac */ /* 0x000ee20008000a00 */
[----:B------:R-:W-:Y:S01]  /*1ad0*/  IMAD.SHL.U32 R2, R23, 0x4, RZ ;  /* 0x0000000417027824 */ /* 0x000fe200078e00ff */
[----:B------:R-:W-:Y:S01]  /*1ae0*/  SHF.R.U32.HI R23, RZ, 0x1e, R23 ;  /* 0x0000001eff177819 */ /* 0x000fe20000011617 */
[----:B------:R-:W-:Y:S01]  /*1af0*/  IMAD.SHL.U32 R6, R13, 0x4, RZ ;  /* 0x000000040d067824 */ /* 0x000fe200078e00ff */
[C---:B------:R-:W-:Y:S02]  /*1b00*/  ISETP.GE.U32.AND P0, PT, R3.reuse, R4, PT ;  /* 0x000000040300720c */ /* 0x040fe40003f06070 */
[----:B-12---:R-:W-:Y:S02]  /*1b10*/  LEA R5, P1, R3, R2, 0x2 ;  /* 0x0000000203057211 */ /* 0x006fe400078210ff */
[----:B------:R-:W-:Y:S02]  /*1b20*/  SHF.L.U64.HI R10, R13, 0x2, R10 ;  /* 0x000000020d0a7819 */ /* 0x000fe4000001020a */
[----:B------:R-:W-:-:S02]  /*1b30*/  ISETP.GE.U32.AND.EX P0, PT, R0, R7, PT, P0 ;  /* 0x000000070000720c */ /* 0x000fc40003f06100 */
[----:B---3--:R-:W-:Y:S02]  /*1b40*/  IADD3 R6, P2, P3, -R6, UR6, R5 ;  /* 0x0000000606067c10 */ /* 0x008fe4000fb5e105 */
[----:B------:R-:W-:Y:S02]  /*1b50*/  LEA.HI.X R5, R3, R23, R0, 0x2, P1 ;  /* 0x0000001703057211 */ /* 0x000fe400008f1400 */
[----:B------:R-:W-:Y:S02]  /*1b60*/  IADD3 R8, P1, PT, R6, 0x8, RZ ;  /* 0x0000000806087810 */ /* 0x000fe40007f3e0ff */
[----:B------:R-:W-:Y:S01]  /*1b70*/  IADD3.X R5, PT, PT, ~R10, UR7, R5, P2, P3 ;  /* 0x000000070a057c10 */ /* 0x000fe200097e6505 */
[----:B------:R-:W1:Y:S04]  /*1b80*/  LDCU.64 UR6, c[0x0][0x390] ;  /* 0x00007200ff0677ac */ /* 0x000e680008000a00 */
[----:B------:R-:W-:-:S05]  /*1b90*/  IMAD.X R9, RZ, RZ, R5, P1 ;  /* 0x000000ffff097224 */ /* 0x000fca00008e0605 */
[----:B------:R-:W2:Y:S01]  /*1ba0*/  @P0 LDG.E R5, desc[UR4][R8.64+-0x8] ;  /* 0xfffff80408050981 */ /* 0x000ea2000c1e1900 */
[----:B------:R-:W-:-:S04]  /*1bb0*/  LEA R10, P1, R28, R2, 0x2 ;  /* 0x000000021c0a7211 */ /* 0x000fc800078210ff */
[----:B------:R-:W-:Y:S02]  /*1bc0*/  LEA.HI.X R28, R28, R23, R29, 0x2, P1 ;  /* 0x000000171c1c7211 */ /* 0x000fe400008f141d */
[----:B-1----:R-:W-:-:S04]  /*1bd0*/  IADD3 R10, P2, PT, R10, UR6, RZ ;  /* 0x000000060a0a7c10 */ /* 0x002fc8000ff5e0ff */
[----:B------:R-:W-:-:S04]  /*1be0*/  IADD3 R10, P1, PT, R10, 0x8, RZ ;  /* 0x000000080a0a7810 */ /* 0x000fc80007f3e0ff */
[----:B------:R-:W-:-:S05]  /*1bf0*/  IADD3.X R11, PT, PT, RZ, UR7, R28, P1, P2 ;  /* 0x00000007ff0b7c10 */ /* 0x000fca0008fe441c */
[----:B--2---:R1:W-:Y:S04]  /*1c00*/  @P0 STG.E desc[UR4][R10.64+-0x8], R5 ;  /* 0xfffff8050a000986 */ /* 0x0043e8000c101904 */
[----:B------:R-:W2:Y:S04]  /*1c10*/  @P0 LDG.E R13, desc[UR4][R8.64+-0x4] ;  /* 0xfffffc04080d0981 */ /* 0x000ea8000c1e1900 */
[----:B--2---:R2:W-:Y:S04]  /*1c20*/  @P0 STG.E desc[UR4][R10.64+-0x4], R13 ;  /* 0xfffffc0d0a000986 */ /* 0x0045e8000c101904 */
[----:B0-----:R-:W3:Y:S01]  /*1c30*/  @P0 LDG.E R15, desc[UR4][R8.64] ;  /* 0x00000004080f0981 */ /* 0x001ee2000c1e1900 */
[----:B------:R-:W-:-:S04]  /*1c40*/  @P0 IADD3 R3, P1, PT, R3, 0x4, RZ ;  /* 0x0000000403030810 */ /* 0x000fc80007f3e0ff */
[----:B------:R-:W-:Y:S01]  /*1c50*/  IADD3 R2, P3, PT, -R3, R4, RZ ;  /* 0x0000000403027210 */ /* 0x000fe20007f7e1ff */
[----:B------:R-:W-:Y:S01]  /*1c60*/  @P0 IMAD.X R0, RZ, RZ, R0, P1 ;  /* 0x000000ffff000224 */ /* 0x000fe200008e0600 */
[----:B------:R-:W-:Y:S02]  /*1c70*/  ISETP.GT.U32.AND P1, PT, R4, R3, PT ;  /* 0x000000030400720c */ /* 0x000fe40003f24070 */
[----:B------:R-:W-:Y:S01]  /*1c80*/  ISETP.LE.U32.AND P2, PT, R2, 0xc, PT ;  /* 0x0000000c0200780c */ /* 0x000fe20003f43070 */
[C---:B-1----:R-:W-:Y:S01]  /*1c90*/  IMAD.X R5, R7.reuse, 0x1, ~R0, P3 ;  /* 0x0000000107057824 */ /* 0x042fe200018e0e00 */
[----:B------:R-:W-:Y:S01]  /*1ca0*/  ISETP.GT.U32.AND.EX P1, PT, R7, R0, PT, P1 ;  /* 0x000000000700720c */ /* 0x000fe20003f24110 */
[----:B---3--:R-:W-:Y:S04]  /*1cb0*/  @P0 STG.E desc[UR4][R10.64], R15 ;  /* 0x0000000f0a000986 */ /* 0x008fe8000c101904 */
[----:B------:R0:W3:Y:S01]  /*1cc0*/  @P0 LDG.E R17, desc[UR4][R8.64+0x4] ;  /* 0x0000040408110981 */ /* 0x0000e2000c1e1900 */
[----:B------:R-:W-:Y:S01]  /*1cd0*/  ISETP.LE.U32.OR.EX P1, PT, R5, RZ, !P1, P2 ;  /* 0x000000ff0500720c */ /* 0x000fe20004f23520 */
[----:B------:R-:W-:Y:S01]  /*1ce0*/  BSSY.RECONVERGENT B0, `(.L_x_28) ;  /* 0x000003c000007945 */ /* 0x000fe20003800200 */
[----:B------:R-:W-:-:S02]  /*1cf0*/  @P0 IADD3 R6, P3, PT, R8, 0x10, RZ ;  /* 0x0000001008060810 */ /* 0x000fc40007f7e0ff */
[----:B------:R-:W-:-:S03]  /*1d00*/  @P0 IADD3 R2, P4, PT, R10, 0x10, RZ ;  /* 0x000000100a020810 */ /* 0x000fc60007f9e0ff */
[----:B--2---:R-:W-:Y:S02]  /*1d10*/  @P0 IMAD.X R13, RZ, RZ, R9, P3 ;  /* 0x000000ffff0d0224 */ /* 0x004fe400018e0609 */
[----:B------:R-:W-:Y:S02]  /*1d20*/  @P0 IMAD.X R5, RZ, RZ, R11, P4 ;  /* 0x000000ffff050224 */ /* 0x000fe400020e060b */
[----:B0-----:R-:W-:Y:S02]  /*1d30*/  @P0 IMAD.MOV.U32 R8, RZ, RZ, R6 ;  /* 0x000000ffff080224 */ /* 0x001fe400078e0006 */
[----:B------:R-:W-:Y:S01]  /*1d40*/  @P0 IMAD.MOV.U32 R9, RZ, RZ, R13 ;  /* 0x000000ffff090224 */ /* 0x000fe200078e000d */
[----:B---3--:R0:W-:Y:S02]  /*1d50*/  @P0 STG.E desc[UR4][R10.64+0x4], R17 ;  /* 0x000004110a000986 */ /* 0x0081e4000c101904 */
[----:B0-----:R-:W-:Y:S02]  /*1d60*/  @P0 IMAD.MOV.U32 R10, RZ, RZ, R2 ;  /* 0x000000ffff0a0224 */ /* 0x001fe400078e0002 */
[----:B------:R-:W-:Y:S01]  /*1d70*/  @P0 IMAD.MOV.U32 R11, RZ, RZ, R5 ;  /* 0x000000ffff0b0224 */ /* 0x000fe200078e0005 */
[----:B------:R-:W-:Y:S01]  /*1d80*/  PLOP3.LUT P0, PT, P0, PT, PT, 0x8, 0x80 ;  /* 0x000000000080781c */ /* 0x000fe2000070e170 */
[----:B------:R-:W-:-:S12]  /*1d90*/  @P1 BRA `(.L_x_29) ;  /* 0x0000000000c01947 */ /* 0x000fd80003800000 */
[----:B------:R-:W-:Y:S02]  /*1da0*/  IADD3 R2, P1, PT, R4, -0xc, RZ ;  /* 0xfffffff404027810 */ /* 0x000fe40007f3e0ff */
[----:B------:R-:W-:Y:S02]  /*1db0*/  PLOP3.LUT P0, PT, PT, PT, PT, 0x8, 0x80 ;  /* 0x000000000080781c */ /* 0x000fe40003f0e170 */
[----:B------:R-:W-:-:S11]  /*1dc0*/  IADD3.X R5, PT, PT, R7, -0x1, RZ, P1, !PT ;  /* 0xffffffff07057810 */ /* 0x000fd60000ffe4ff */
.L_x_30:
        /* <DEDUP_REMOVED lines=23> */
[----:B----4-:R-:W-:Y:S04]  /*1f40*/  STG.E desc[UR4][R10.64+0x24], R23 ;  /* 0x000024170a007986 */ /* 0x010fe8000c101904 */
[----:B0-----:R-:W4:Y:S04]  /*1f50*/  LDG.E R13, desc[UR4][R8.64+0x28] ;  /* 0x00002804080d7981 */ /* 0x001f28000c1e1900 */
[----:B----4-:R-:W-:Y:S04]  /*1f60*/  STG.E desc[UR4][R10.64+0x28], R13 ;  /* 0x0000280d0a007986 */ /* 0x010fe8000c101904 */
[----:B-1----:R-:W4:Y:S04]  /*1f70*/  LDG.E R15, desc[UR4][R8.64+0x2c] ;  /* 0x00002c04080f7981 */ /* 0x002f28000c1e1900 */
[----:B----4-:R0:W-:Y:S04]  /*1f80*/  STG.E desc[UR4][R10.64+0x2c], R15 ;  /* 0x00002c0f0a007986 */ /* 0x0101e8000c101904 */
[----:B--2---:R-:W2:Y:S01]  /*1f90*/  LDG.E R17, desc[UR4][R8.64+0x30] ;  /* 0x0000300408117981 */ /* 0x004ea2000c1e1900 */
[----:B------:R-:W-:-:S05]  /*1fa0*/  IADD3 R3, P1, PT, R3, 0x10, RZ ;  /* 0x0000001003037810 */ /* 0x000fca0007f3e0ff */
[----:B------:R-:W-:Y:S01]  /*1fb0*/  IMAD.X R0, RZ, RZ, R0, P1 ;  /* 0x000000ffff007224 */ /* 0x000fe200008e0600 */
[----:B------:R-:W-:-:S04]  /*1fc0*/  ISETP.GE.U32.AND P1, PT, R3, R2, PT ;  /* 0x000000020300720c */ /* 0x000fc80003f26070 */
[----:B------:R-:W-:Y:S01]  /*1fd0*/  ISETP.GE.U32.AND.EX P1, PT, R0, R5, PT, P1 ;  /* 0x000000050000720c */ /* 0x000fe20003f26110 */
[----:B--2---:R-:W-:Y:S04]  /*1fe0*/  STG.E desc[UR4][R10.64+0x30], R17 ;  /* 0x000030110a007986 */ /* 0x004fe8000c101904 */
[----:B---3--:R1:W2:Y:S01]  /*1ff0*/  LDG.E R19, desc[UR4][R8.64+0x34] ;  /* 0x0000340408137981 */ /* 0x0082a2000c1e1900 */
[----:B------:R-:W-:Y:S02]  /*2000*/  IADD3 R12, P2, PT, R8, 0x40, RZ ;  /* 0x00000040080c7810 */ /* 0x000fe40007f5e0ff */
[----:B------:R-:W-:-:S03]  /*2010*/  IADD3 R6, P3, PT, R10, 0x40, RZ ;  /* 0x000000400a067810 */ /* 0x000fc60007f7e0ff */
[----:B0-----:R-:W-:Y:S02]  /*2020*/  IMAD.X R15, RZ, RZ, R9, P2 ;  /* 0x000000ffff0f7224 */ /* 0x001fe400010e0609 */
[----:B------:R-:W-:Y:S02]  /*2030*/  IMAD.X R13, RZ, RZ, R11, P3 ;  /* 0x000000ffff0d7224 */ /* 0x000fe400018e060b */
[----:B-1----:R-:W-:Y:S02]  /*2040*/  IMAD.MOV.U32 R8, RZ, RZ, R12 ;  /* 0x000000ffff087224 */ /* 0x002fe400078e000c */
[----:B------:R-:W-:Y:S01]  /*2050*/  IMAD.MOV.U32 R9, RZ, RZ, R15 ;  /* 0x000000ffff097224 */ /* 0x000fe200078e000f */
[----:B--2---:R0:W-:Y:S02]  /*2060*/  STG.E desc[UR4][R10.64+0x34], R19 ;  /* 0x000034130a007986 */ /* 0x0041e4000c101904 */
[----:B0-----:R-:W-:Y:S02]  /*2070*/  IMAD.MOV.U32 R10, RZ, RZ, R6 ;  /* 0x000000ffff0a7224 */ /* 0x001fe400078e0006 */
[----:B------:R-:W-:Y:S01]  /*2080*/  IMAD.MOV.U32 R11, RZ, RZ, R13 ;  /* 0x000000ffff0b7224 */ /* 0x000fe200078e000d */
[----:B------:R-:W-:Y:S06]  /*2090*/  @!P1 BRA `(.L_x_30) ;  /* 0xfffffffc004c9947 */ /* 0x000fec000383ffff */
.L_x_29:
[----:B------:R-:W-:Y:S05]  /*20a0*/  BSYNC.RECONVERGENT B0 ;  /* 0x0000000000007941 */ /* 0x000fea0003800200 */
.L_x_28:
        /* <DEDUP_REMOVED lines=11> */
[----:B--2---:R1:W-:Y:S04]  /*2160*/  STG.E desc[UR4][R10.64+-0x4], R13 ;  /* 0xfffffc0d0a007986 */ /* 0x0043e8000c101904 */
[----:B------:R-:W2:Y:S04]  /*2170*/  LDG.E R15, desc[UR4][R8.64] ;  /* 0x00000004080f7981 */ /* 0x000ea8000c1e1900 */
[----:B--2---:R-:W-:Y:S04]  /*2180*/  STG.E desc[UR4][R10.64], R15 ;  /* 0x0000000f0a007986 */ /* 0x004fe8000c101904 */
[----:B------:R-:W2:Y:S04]  /*2190*/  LDG.E R17, desc[UR4][R8.64+0x4] ;  /* 0x0000040408117981 */ /* 0x000ea8000c1e1900 */
[----:B--2---:R2:W-:Y:S04]  /*21a0*/  STG.E desc[UR4][R10.64+0x4], R17 ;  /* 0x000004110a007986 */ /* 0x0045e8000c101904 */
[----:B------:R-:W3:Y:S04]  /*21b0*/  LDG.E R19, desc[UR4][R8.64+0x8] ;  /* 0x0000080408137981 */ /* 0x000ee8000c1e1900 */
[----:B---3--:R-:W-:Y:S04]  /*21c0*/  STG.E desc[UR4][R10.64+0x8], R19 ;  /* 0x000008130a007986 */ /* 0x008fe8000c101904 */
[----:B------:R-:W3:Y:S04]  /*21d0*/  LDG.E R21, desc[UR4][R8.64+0xc] ;  /* 0x00000c0408157981 */ /* 0x000ee8000c1e1900 */
[----:B---3--:R-:W-:Y:S04]  /*21e0*/  STG.E desc[UR4][R10.64+0xc], R21 ;  /* 0x00000c150a007986 */ /* 0x008fe8000c101904 */
[----:B0-----:R-:W3:Y:S01]  /*21f0*/  LDG.E R5, desc[UR4][R8.64+0x10] ;  /* 0x0000100408057981 */ /* 0x001ee2000c1e1900 */
[----:B------:R-:W-:-:S02]  /*2200*/  IADD3 R6, P2, PT, R8, 0x20, RZ ;  /* 0x0000002008067810 */ /* 0x000fc40007f5e0ff */
[----:B------:R-:W-:Y:S01]  /*2210*/  IADD3 R2, P3, PT, R10, 0x20, RZ ;  /* 0x000000200a027810 */ /* 0x000fe20007f7e0ff */
[----:B---3--:R-:W-:Y:S04]  /*2220*/  STG.E desc[UR4][R10.64+0x10], R5 ;  /* 0x000010050a007986 */ /* 0x008fe8000c101904 */
[----:B-1----:R0:W3:Y:S01]  /*2230*/  LDG.E R13, desc[UR4][R8.64+0x14] ;  /* 0x00001404080d7981 */ /* 0x0020e2000c1e1900 */
[----:B------:R-:W-:Y:S01]  /*2240*/  IADD3 R3, P1, PT, R3, 0x8, RZ ;  /* 0x0000000803037810 */ /* 0x000fe20007f3e0ff */
[----:B--2---:R-:W-:Y:S01]  /*2250*/  IMAD.X R17, RZ, RZ, R9, P2 ;  /* 0x000000ffff117224 */ /* 0x004fe200010e0609 */
[----:B------:R-:W-:Y:S01]  /*2260*/  PLOP3.LUT P0, PT, PT, PT, PT, 0x8, 0x80 ;  /* 0x000000000080781c */ /* 0x000fe20003f0e170 */
[----:B------:R-:W-:Y:S02]  /*2270*/  IMAD.X R15, RZ, RZ, R11, P3 ;  /* 0x000000ffff0f7224 */ /* 0x000fe400018e060b */
[----:B------:R-:W-:-:S02]  /*2280*/  IMAD.X R0, RZ, RZ, R0, P1 ;  /* 0x000000ffff007224 */ /* 0x000fc400008e0600 */
[----:B0-----:R-:W-:Y:S02]  /*2290*/  IMAD.MOV.U32 R8, RZ, RZ, R6 ;  /* 0x000000ffff087224 */ /* 0x001fe400078e0006 */
[----:B------:R-:W-:Y:S01]  /*22a0*/  IMAD.MOV.U32 R9, RZ, RZ, R17 ;  /* 0x000000ffff097224 */ /* 0x000fe200078e0011 */
[----:B---3--:R0:W-:Y:S02]  /*22b0*/  STG.E desc[UR4][R10.64+0x14], R13 ;  /* 0x0000140d0a007986 */ /* 0x0081e4000c101904 */
[----:B0-----:R-:W-:Y:S02]  /*22c0*/  IMAD.MOV.U32 R10, RZ, RZ, R2 ;  /* 0x000000ffff0a7224 */ /* 0x001fe400078e0002 */
[----:B------:R-:W-:-:S07]  /*22d0*/  IMAD.MOV.U32 R11, RZ, RZ, R15 ;  /* 0x000000ffff0b7224 */ /* 0x000fce00078e000f */
.L_x_32:
[----:B------:R-:W-:Y:S05]  /*22e0*/  BSYNC.RECONVERGENT B0 ;  /* 0x0000000000007941 */ /* 0x000fea0003800200 */
.L_x_31:
[----:B------:R-:W-:-:S04]  /*22f0*/  ISETP.LT.U32.AND P1, PT, R3, R4, PT ;  /* 0x000000040300720c */ /* 0x000fc80003f21070 */
[----:B------:R-:W-:-:S13]  /*2300*/  ISETP.LT.U32.OR.EX P0, PT, R0, R7, P0, P1 ;  /* 0x000000070000720c */ /* 0x000fda0000701510 */
[----:B------:R-:W-:Y:S05]  /*2310*/  @!P0 EXIT ;  /* 0x000000000000894d */ /* 0x000fea0003800000 */
[----:B------:R-:W2:Y:S04]  /*2320*/  LDG.E R3, desc[UR4][R8.64+-0x8] ;  /* 0xfffff80408037981 */ /* 0x000ea8000c1e1900 */
[----:B--2---:R-:W-:Y:S04]  /*2330*/  STG.E desc[UR4][R10.64+-0x8], R3 ;  /* 0xfffff8030a007986 */ /* 0x004fe8000c101904 */
[----:B------:R-:W2:Y:S04]  /*2340*/  LDG.E R5, desc[UR4][R8.64+-0x4] ;  /* 0xfffffc0408057981 */ /* 0x000ea8000c1e1900 */
[----:B--2---:R-:W-:Y:S04]  /*2350*/  STG.E desc[UR4][R10.64+-0x4], R5 ;  /* 0xfffffc050a007986 */ /* 0x004fe8000c101904 */
[----:B------:R-:W2:Y:S04]  /*2360*/  LDG.E R7, desc[UR4][R8.64] ;  /* 0x0000000408077981 */ /* 0x000ea8000c1e1900 */
[----:B--2---:R-:W-:Y:S04]  /*2370*/  STG.E desc[UR4][R10.64], R7 ;  /* 0x000000070a007986 */ /* 0x004fe8000c101904 */
[----:B------:R-:W2:Y:S04]  /*2380*/  LDG.E R13, desc[UR4][R8.64+0x4] ;  /* 0x00000404080d7981 */ /* 0x000ea8000c1e1900 */
[----:B--2---:R-:W-:Y:S01]  /*2390*/  STG.E desc[UR4][R10.64+0x4], R13 ;  /* 0x0000040d0a007986 */ /* 0x004fe2000c101904 */
[----:B------:R-:W-:Y:S05]  /*23a0*/  EXIT ;  /* 0x000000000000794d */ /* 0x000fea0003800000 */
.L_x_33:
[----:B------:R-:W-:-:S00]  /*23b0*/  BRA `(.L_x_33) ;  /* 0xfffffffc00fc7947 */ /* 0x000fc0000383ffff */
[----:B------:R-:W-:-:S00]  /*23c0*/  NOP ;  /* 0x0000000000007918 */ /* 0x000fc00000000000 */
        /* <DEDUP_REMOVED lines=11> */
.L_x_34:


//--------------------- .nv.shared.reserved.0     --------------------------
	.section	.nv.shared.reserved.0,"aw",@nobits
	.weak		__nv_reservedSMEM_offset_0_alias
	.size		__nv_reservedSMEM_offset_0_alias, 0, 64
	.other		__nv_reservedSMEM_offset_0_alias,@"STO_CUDA_RESERVED_SHARED STV_DEFAULT"
__nv_reservedSMEM_offset_0_alias:
	.zero		0
	.zero		64


//--------------------- .nv.constant0._Z12merge_kernelPfS_S_mm --------------------------
	.section	.nv.constant0._Z12merge_kernelPfS_S_mm,"a",@progbits
	.sectionflags	@""
	.align	4
.nv.constant0._Z12merge_kernelPfS_S_mm:
	.zero		936


//--------------------- SYMBOLS --------------------------

	.type		.nv.reservedSmem.offset0,@object
	.size		.nv.reservedSmem.offset0,0x4
